//
// Generated by NVIDIA NVVM Compiler
//
// Compiler Build ID: CL-36424714
// Cuda compilation tools, release 13.0, V13.0.88
// Based on NVVM 20.0.0
//

.version 9.0
.target sm_100
.address_size 64

	// .globl	_Z9simulacaoP9particulaid
.func  (.param .b64 func_retval0) __internal_accurate_pow
(
	.param .b64 __internal_accurate_pow_param_0
)
;

.visible .entry _Z9simulacaoP9particulaid(
	.param .u64 .ptr .align 1 _Z9simulacaoP9particulaid_param_0,
	.param .u32 _Z9simulacaoP9particulaid_param_1,
	.param .f64 _Z9simulacaoP9particulaid_param_2
)
{
	.reg .pred 	%p<95>;
	.reg .b32 	%r<122>;
	.reg .b64 	%rd<40>;
	.reg .b64 	%fd<315>;

	ld.param.u64 	%rd16, [_Z9simulacaoP9particulaid_param_0];
	ld.param.u32 	%r30, [_Z9simulacaoP9particulaid_param_1];
	cvta.to.global.u64 	%rd1, %rd16;
	mov.u32 	%r31, %ntid.x;
	mov.u32 	%r32, %ctaid.x;
	mov.u32 	%r33, %tid.x;
	mad.lo.s32 	%r1, %r31, %r32, %r33;
	setp.ge.s32 	%p3, %r1, %r30;
	@%p3 bra 	$L__BB0_59;
	setp.lt.s32 	%p4, %r1, 1;
	mov.b32 	%r119, 0;
	@%p4 bra 	$L__BB0_24;
	mul.wide.u32 	%rd18, %r1, 72;
	add.s64 	%rd2, %rd1, %rd18;
	mov.f64 	%fd135, 0d4000000000000000;
	{
	.reg .b32 %temp; 
	mov.b64 	{%temp, %r2}, %fd135;
	}
	and.b32  	%r3, %r2, 2146435072;
	setp.eq.s32 	%p5, %r3, 1062207488;
	setp.lt.s32 	%p6, %r2, 0;
	selp.b32 	%r4, 0, 2146435072, %p6;
	and.b32  	%r35, %r2, 2147483647;
	setp.ne.s32 	%p7, %r35, 1071644672;
	and.pred  	%p1, %p5, %p7;
	min.s32 	%r36, %r1, %r30;
	ld.global.f64 	%fd292, [%rd2+24];
	ld.global.f64 	%fd293, [%rd2+32];
	ld.global.f64 	%fd294, [%rd2+40];
	max.s32 	%r119, %r36, 1;
	setp.lt.s32 	%p8, %r36, 2;
	mov.b64 	%rd38, 0;
	@%p8 bra 	$L__BB0_16;
	ld.global.f64 	%fd4, [%rd2];
	ld.global.f64 	%fd5, [%rd2+8];
	ld.global.f64 	%fd6, [%rd2+16];
	and.b32  	%r37, %r119, 2147483646;
	neg.s32 	%r117, %r37;
	add.s64 	%rd37, %rd1, 88;
$L__BB0_4:
	setp.lt.s32 	%p9, %r2, 0;
	setp.eq.s32 	%p10, %r3, 1062207488;
	ld.global.f64 	%fd136, [%rd37+-88];
	sub.f64 	%fd10, %fd4, %fd136;
	ld.global.f64 	%fd137, [%rd37+-80];
	sub.f64 	%fd11, %fd5, %fd137;
	ld.global.f64 	%fd138, [%rd37+-72];
	sub.f64 	%fd12, %fd6, %fd138;
	mul.f64 	%fd139, %fd11, %fd11;
	fma.rn.f64 	%fd140, %fd10, %fd10, %fd139;
	fma.rn.f64 	%fd141, %fd12, %fd12, %fd140;
	add.f64 	%fd13, %fd141, 0d3E112E0BE826D695;
	sqrt.rn.f64 	%fd14, %fd13;
	{
	.reg .b32 %temp; 
	mov.b64 	{%temp, %r8}, %fd14;
	}
	abs.f64 	%fd15, %fd14;
	{ // callseq 0, 0
	.param .b64 param0;
	st.param.f64 	[param0], %fd15;
	.param .b64 retval0;
	call.uni (retval0), 
	__internal_accurate_pow, 
	(
	param0
	);
	ld.param.f64 	%fd142, [retval0];
	} // callseq 0
	setp.lt.s32 	%p12, %r8, 0;
	neg.f64 	%fd144, %fd142;
	selp.f64 	%fd145, %fd144, %fd142, %p10;
	selp.f64 	%fd146, %fd145, %fd142, %p12;
	setp.eq.f64 	%p13, %fd13, 0d0000000000000000;
	selp.b32 	%r38, %r8, 0, %p10;
	or.b32  	%r39, %r38, 2146435072;
	selp.b32 	%r40, %r39, %r38, %p9;
	mov.b32 	%r41, 0;
	mov.b64 	%fd147, {%r41, %r40};
	selp.f64 	%fd283, %fd147, %fd146, %p13;
	add.f64 	%fd148, %fd14, 0d4000000000000000;
	{
	.reg .b32 %temp; 
	mov.b64 	{%temp, %r42}, %fd148;
	}
	and.b32  	%r43, %r42, 2146435072;
	setp.ne.s32 	%p14, %r43, 2146435072;
	@%p14 bra 	$L__BB0_9;
	setp.ge.f64 	%p15, %fd13, 0d0000000000000000;
	@%p15 bra 	$L__BB0_7;
	mov.f64 	%fd149, 0d4000000000000000;
	add.rn.f64 	%fd283, %fd14, %fd149;
	bra.uni 	$L__BB0_9;
$L__BB0_7:
	setp.neu.f64 	%p16, %fd15, 0d7FF0000000000000;
	@%p16 bra 	$L__BB0_9;
	or.b32  	%r44, %r4, -2147483648;
	selp.b32 	%r45, %r44, %r4, %p1;
	selp.b32 	%r46, %r45, %r4, %p12;
	mov.b32 	%r47, 0;
	mov.b64 	%fd283, {%r47, %r46};
$L__BB0_9:
	setp.eq.f64 	%p21, %fd14, 0d3FF0000000000000;
	rcp.rn.f64 	%fd150, %fd283;
	selp.f64 	%fd151, 0d3FF0000000000000, %fd150, %p21;
	fma.rn.f64 	%fd20, %fd10, %fd151, %fd292;
	fma.rn.f64 	%fd21, %fd11, %fd151, %fd293;
	fma.rn.f64 	%fd22, %fd12, %fd151, %fd294;
	ld.global.f64 	%fd152, [%rd37+-16];
	sub.f64 	%fd23, %fd4, %fd152;
	ld.global.f64 	%fd153, [%rd37+-8];
	sub.f64 	%fd24, %fd5, %fd153;
	ld.global.f64 	%fd154, [%rd37];
	sub.f64 	%fd25, %fd6, %fd154;
	mul.f64 	%fd155, %fd24, %fd24;
	fma.rn.f64 	%fd156, %fd23, %fd23, %fd155;
	fma.rn.f64 	%fd157, %fd25, %fd25, %fd156;
	add.f64 	%fd26, %fd157, 0d3E112E0BE826D695;
	sqrt.rn.f64 	%fd27, %fd26;
	{
	.reg .b32 %temp; 
	mov.b64 	{%temp, %r9}, %fd27;
	}
	abs.f64 	%fd28, %fd27;
	{ // callseq 1, 0
	.param .b64 param0;
	st.param.f64 	[param0], %fd28;
	.param .b64 retval0;
	call.uni (retval0), 
	__internal_accurate_pow, 
	(
	param0
	);
	ld.param.f64 	%fd158, [retval0];
	} // callseq 1
	setp.lt.s32 	%p22, %r9, 0;
	neg.f64 	%fd160, %fd158;
	selp.f64 	%fd161, %fd160, %fd158, %p10;
	selp.f64 	%fd162, %fd161, %fd158, %p22;
	setp.eq.f64 	%p23, %fd26, 0d0000000000000000;
	selp.b32 	%r48, %r9, 0, %p10;
	or.b32  	%r49, %r48, 2146435072;
	selp.b32 	%r50, %r49, %r48, %p9;
	mov.b32 	%r51, 0;
	mov.b64 	%fd163, {%r51, %r50};
	selp.f64 	%fd284, %fd163, %fd162, %p23;
	add.f64 	%fd164, %fd27, 0d4000000000000000;
	{
	.reg .b32 %temp; 
	mov.b64 	{%temp, %r52}, %fd164;
	}
	and.b32  	%r53, %r52, 2146435072;
	setp.ne.s32 	%p24, %r53, 2146435072;
	@%p24 bra 	$L__BB0_14;
	setp.ltu.f64 	%p25, %fd26, 0d0000000000000000;
	@%p25 bra 	$L__BB0_13;
	setp.neu.f64 	%p26, %fd28, 0d7FF0000000000000;
	@%p26 bra 	$L__BB0_14;
	or.b32  	%r54, %r4, -2147483648;
	selp.b32 	%r55, %r54, %r4, %p1;
	selp.b32 	%r56, %r55, %r4, %p22;
	mov.b32 	%r57, 0;
	mov.b64 	%fd284, {%r57, %r56};
	bra.uni 	$L__BB0_14;
$L__BB0_13:
	mov.f64 	%fd165, 0d4000000000000000;
	add.rn.f64 	%fd284, %fd27, %fd165;
$L__BB0_14:
	setp.eq.f64 	%p28, %fd27, 0d3FF0000000000000;
	rcp.rn.f64 	%fd166, %fd284;
	selp.f64 	%fd167, 0d3FF0000000000000, %fd166, %p28;
	fma.rn.f64 	%fd292, %fd23, %fd167, %fd20;
	fma.rn.f64 	%fd293, %fd24, %fd167, %fd21;
	fma.rn.f64 	%fd294, %fd25, %fd167, %fd22;
	add.s32 	%r117, %r117, 2;
	add.s64 	%rd37, %rd37, 144;
	setp.ne.s32 	%p29, %r117, 0;
	@%p29 bra 	$L__BB0_4;
	and.b32  	%r58, %r119, 2147483646;
	cvt.u64.u32 	%rd38, %r58;
$L__BB0_16:
	ld.param.u64 	%rd34, [_Z9simulacaoP9particulaid_param_0];
	cvta.to.global.u64 	%rd8, %rd34;
	mul.wide.u32 	%rd19, %r1, 72;
	add.s64 	%rd9, %rd8, %rd19;
	and.b32  	%r59, %r119, 1;
	setp.eq.b32 	%p30, %r59, 1;
	not.pred 	%p31, %p30;
	@%p31 bra 	$L__BB0_23;
	setp.lt.s32 	%p32, %r2, 0;
	setp.eq.s32 	%p33, %r3, 1062207488;
	ld.global.f64 	%fd168, [%rd9];
	mad.lo.s64 	%rd20, %rd38, 72, %rd8;
	ld.global.f64 	%fd169, [%rd20];
	sub.f64 	%fd42, %fd168, %fd169;
	ld.global.f64 	%fd170, [%rd9+8];
	ld.global.f64 	%fd171, [%rd20+8];
	sub.f64 	%fd43, %fd170, %fd171;
	ld.global.f64 	%fd172, [%rd9+16];
	ld.global.f64 	%fd173, [%rd20+16];
	sub.f64 	%fd44, %fd172, %fd173;
	mul.f64 	%fd174, %fd43, %fd43;
	fma.rn.f64 	%fd175, %fd42, %fd42, %fd174;
	fma.rn.f64 	%fd176, %fd44, %fd44, %fd175;
	add.f64 	%fd45, %fd176, 0d3E112E0BE826D695;
	sqrt.rn.f64 	%fd46, %fd45;
	{
	.reg .b32 %temp; 
	mov.b64 	{%temp, %r11}, %fd46;
	}
	abs.f64 	%fd47, %fd46;
	{ // callseq 2, 0
	.param .b64 param0;
	st.param.f64 	[param0], %fd47;
	.param .b64 retval0;
	call.uni (retval0), 
	__internal_accurate_pow, 
	(
	param0
	);
	ld.param.f64 	%fd177, [retval0];
	} // callseq 2
	setp.lt.s32 	%p35, %r11, 0;
	neg.f64 	%fd179, %fd177;
	selp.f64 	%fd180, %fd179, %fd177, %p33;
	selp.f64 	%fd181, %fd180, %fd177, %p35;
	setp.eq.f64 	%p36, %fd45, 0d0000000000000000;
	selp.b32 	%r60, %r11, 0, %p33;
	or.b32  	%r61, %r60, 2146435072;
	selp.b32 	%r62, %r61, %r60, %p32;
	mov.b32 	%r63, 0;
	mov.b64 	%fd182, {%r63, %r62};
	selp.f64 	%fd291, %fd182, %fd181, %p36;
	add.f64 	%fd183, %fd46, 0d4000000000000000;
	{
	.reg .b32 %temp; 
	mov.b64 	{%temp, %r64}, %fd183;
	}
	and.b32  	%r65, %r64, 2146435072;
	setp.ne.s32 	%p37, %r65, 2146435072;
	@%p37 bra 	$L__BB0_22;
	setp.ltu.f64 	%p38, %fd45, 0d0000000000000000;
	@%p38 bra 	$L__BB0_21;
	setp.neu.f64 	%p39, %fd47, 0d7FF0000000000000;
	@%p39 bra 	$L__BB0_22;
	setp.lt.s32 	%p40, %r11, 0;
	or.b32  	%r66, %r4, -2147483648;
	selp.b32 	%r67, %r66, %r4, %p1;
	selp.b32 	%r68, %r67, %r4, %p40;
	mov.b32 	%r69, 0;
	mov.b64 	%fd291, {%r69, %r68};
	bra.uni 	$L__BB0_22;
$L__BB0_21:
	mov.f64 	%fd184, 0d4000000000000000;
	add.rn.f64 	%fd291, %fd46, %fd184;
$L__BB0_22:
	setp.eq.f64 	%p41, %fd46, 0d3FF0000000000000;
	rcp.rn.f64 	%fd185, %fd291;
	selp.f64 	%fd186, 0d3FF0000000000000, %fd185, %p41;
	fma.rn.f64 	%fd292, %fd42, %fd186, %fd292;
	fma.rn.f64 	%fd293, %fd43, %fd186, %fd293;
	fma.rn.f64 	%fd294, %fd44, %fd186, %fd294;
$L__BB0_23:
	st.global.f64 	[%rd9+24], %fd292;
	st.global.f64 	[%rd9+32], %fd293;
	st.global.f64 	[%rd9+40], %fd294;
$L__BB0_24:
	ld.param.u64 	%rd35, [_Z9simulacaoP9particulaid_param_0];
	cvta.to.global.u64 	%rd10, %rd35;
	setp.ge.s32 	%p42, %r119, %r30;
	@%p42 bra 	$L__BB0_35;
	setp.eq.s32 	%p43, %r1, %r119;
	@%p43 bra 	$L__BB0_34;
	mul.wide.s32 	%rd21, %r1, 72;
	add.s64 	%rd11, %rd10, %rd21;
	ld.global.f64 	%fd187, [%rd11];
	mul.wide.u32 	%rd22, %r119, 72;
	add.s64 	%rd23, %rd10, %rd22;
	ld.global.f64 	%fd188, [%rd23];
	sub.f64 	%fd58, %fd187, %fd188;
	ld.global.f64 	%fd189, [%rd11+8];
	ld.global.f64 	%fd190, [%rd23+8];
	sub.f64 	%fd59, %fd189, %fd190;
	ld.global.f64 	%fd191, [%rd11+16];
	ld.global.f64 	%fd192, [%rd23+16];
	sub.f64 	%fd60, %fd191, %fd192;
	mul.f64 	%fd193, %fd59, %fd59;
	fma.rn.f64 	%fd194, %fd58, %fd58, %fd193;
	fma.rn.f64 	%fd195, %fd60, %fd60, %fd194;
	add.f64 	%fd61, %fd195, 0d3E112E0BE826D695;
	sqrt.rn.f64 	%fd62, %fd61;
	{
	.reg .b32 %temp; 
	mov.b64 	{%temp, %r13}, %fd62;
	}
	mov.f64 	%fd196, 0d4000000000000000;
	{
	.reg .b32 %temp; 
	mov.b64 	{%temp, %r70}, %fd196;
	}
	and.b32  	%r15, %r70, 2146435072;
	setp.eq.s32 	%p44, %r15, 1062207488;
	abs.f64 	%fd63, %fd62;
	{ // callseq 3, 0
	.param .b64 param0;
	st.param.f64 	[param0], %fd63;
	.param .b64 retval0;
	call.uni (retval0), 
	__internal_accurate_pow, 
	(
	param0
	);
	ld.param.f64 	%fd197, [retval0];
	} // callseq 3
	setp.lt.s32 	%p45, %r13, 0;
	neg.f64 	%fd199, %fd197;
	selp.f64 	%fd200, %fd199, %fd197, %p44;
	selp.f64 	%fd296, %fd200, %fd197, %p45;
	setp.neu.f64 	%p46, %fd61, 0d0000000000000000;
	@%p46 bra 	$L__BB0_28;
	selp.b32 	%r71, %r13, 0, %p44;
	setp.lt.s32 	%p48, %r70, 0;
	or.b32  	%r72, %r71, 2146435072;
	selp.b32 	%r73, %r72, %r71, %p48;
	mov.b32 	%r74, 0;
	mov.b64 	%fd296, {%r74, %r73};
$L__BB0_28:
	add.f64 	%fd201, %fd62, 0d4000000000000000;
	{
	.reg .b32 %temp; 
	mov.b64 	{%temp, %r75}, %fd201;
	}
	and.b32  	%r76, %r75, 2146435072;
	setp.ne.s32 	%p49, %r76, 2146435072;
	@%p49 bra 	$L__BB0_33;
	setp.ltu.f64 	%p50, %fd61, 0d0000000000000000;
	@%p50 bra 	$L__BB0_32;
	setp.neu.f64 	%p51, %fd63, 0d7FF0000000000000;
	@%p51 bra 	$L__BB0_33;
	setp.lt.s32 	%p52, %r13, 0;
	setp.eq.s32 	%p53, %r15, 1062207488;
	setp.lt.s32 	%p54, %r70, 0;
	selp.b32 	%r78, 0, 2146435072, %p54;
	and.b32  	%r79, %r70, 2147483647;
	setp.ne.s32 	%p55, %r79, 1071644672;
	or.b32  	%r80, %r78, -2147483648;
	selp.b32 	%r81, %r80, %r78, %p55;
	selp.b32 	%r82, %r81, %r78, %p53;
	selp.b32 	%r83, %r82, %r78, %p52;
	mov.b32 	%r84, 0;
	mov.b64 	%fd296, {%r84, %r83};
	bra.uni 	$L__BB0_33;
$L__BB0_32:
	mov.f64 	%fd202, 0d4000000000000000;
	add.rn.f64 	%fd296, %fd62, %fd202;
$L__BB0_33:
	setp.eq.f64 	%p56, %fd62, 0d3FF0000000000000;
	rcp.rn.f64 	%fd203, %fd296;
	selp.f64 	%fd204, 0d3FF0000000000000, %fd203, %p56;
	ld.global.f64 	%fd205, [%rd11+24];
	fma.rn.f64 	%fd206, %fd58, %fd204, %fd205;
	st.global.f64 	[%rd11+24], %fd206;
	ld.global.f64 	%fd207, [%rd11+32];
	fma.rn.f64 	%fd208, %fd59, %fd204, %fd207;
	st.global.f64 	[%rd11+32], %fd208;
	ld.global.f64 	%fd209, [%rd11+40];
	fma.rn.f64 	%fd210, %fd60, %fd204, %fd209;
	st.global.f64 	[%rd11+40], %fd210;
$L__BB0_34:
	add.s32 	%r119, %r119, 1;
$L__BB0_35:
	setp.gt.s32 	%p57, %r30, %r119;
	@%p57 bra 	$L__BB0_37;
	mul.wide.s32 	%rd24, %r1, 72;
	add.s64 	%rd25, %rd10, %rd24;
	ld.global.f64 	%fd309, [%rd25+24];
	ld.global.f64 	%fd310, [%rd25+32];
	ld.global.f64 	%fd311, [%rd25+40];
	bra.uni 	$L__BB0_58;
$L__BB0_37:
	mul.wide.s32 	%rd26, %r1, 72;
	add.s64 	%rd12, %rd10, %rd26;
	mov.f64 	%fd212, 0d4000000000000000;
	{
	.reg .b32 %temp; 
	mov.b64 	{%temp, %r18}, %fd212;
	}
	and.b32  	%r19, %r18, 2146435072;
	setp.eq.s32 	%p58, %r19, 1062207488;
	setp.lt.s32 	%p59, %r18, 0;
	selp.b32 	%r20, 0, 2146435072, %p59;
	and.b32  	%r85, %r18, 2147483647;
	setp.ne.s32 	%p60, %r85, 1071644672;
	and.pred  	%p2, %p58, %p60;
	or.b32  	%r21, %r20, -2147483648;
	ld.global.f64 	%fd309, [%rd12+24];
	ld.global.f64 	%fd310, [%rd12+32];
	ld.global.f64 	%fd311, [%rd12+40];
	sub.s32 	%r86, %r30, %r119;
	add.s32 	%r22, %r119, 1;
	and.b32  	%r87, %r86, 1;
	setp.eq.b32 	%p61, %r87, 1;
	not.pred 	%p62, %p61;
	@%p62 bra 	$L__BB0_44;
	ld.global.f64 	%fd213, [%rd12];
	mul.wide.u32 	%rd27, %r119, 72;
	add.s64 	%rd28, %rd10, %rd27;
	ld.global.f64 	%fd214, [%rd28];
	sub.f64 	%fd76, %fd213, %fd214;
	ld.global.f64 	%fd215, [%rd12+8];
	ld.global.f64 	%fd216, [%rd28+8];
	sub.f64 	%fd77, %fd215, %fd216;
	ld.global.f64 	%fd217, [%rd12+16];
	ld.global.f64 	%fd218, [%rd28+16];
	sub.f64 	%fd78, %fd217, %fd218;
	mul.f64 	%fd219, %fd77, %fd77;
	fma.rn.f64 	%fd220, %fd76, %fd76, %fd219;
	fma.rn.f64 	%fd221, %fd78, %fd78, %fd220;
	add.f64 	%fd79, %fd221, 0d3E112E0BE826D695;
	sqrt.rn.f64 	%fd80, %fd79;
	{
	.reg .b32 %temp; 
	mov.b64 	{%temp, %r23}, %fd80;
	}
	abs.f64 	%fd81, %fd80;
	{ // callseq 4, 0
	.param .b64 param0;
	st.param.f64 	[param0], %fd81;
	.param .b64 retval0;
	call.uni (retval0), 
	__internal_accurate_pow, 
	(
	param0
	);
	ld.param.f64 	%fd222, [retval0];
	} // callseq 4
	setp.lt.s32 	%p66, %r23, 0;
	neg.f64 	%fd224, %fd222;
	selp.f64 	%fd225, %fd224, %fd222, %p58;
	selp.f64 	%fd226, %fd225, %fd222, %p66;
	setp.eq.f64 	%p67, %fd79, 0d0000000000000000;
	selp.b32 	%r88, %r23, 0, %p58;
	or.b32  	%r89, %r88, 2146435072;
	selp.b32 	%r90, %r89, %r88, %p59;
	mov.b32 	%r91, 0;
	mov.b64 	%fd227, {%r91, %r90};
	selp.f64 	%fd297, %fd227, %fd226, %p67;
	add.f64 	%fd228, %fd80, 0d4000000000000000;
	{
	.reg .b32 %temp; 
	mov.b64 	{%temp, %r92}, %fd228;
	}
	and.b32  	%r93, %r92, 2146435072;
	setp.ne.s32 	%p68, %r93, 2146435072;
	@%p68 bra 	$L__BB0_43;
	setp.ltu.f64 	%p69, %fd79, 0d0000000000000000;
	@%p69 bra 	$L__BB0_42;
	setp.neu.f64 	%p70, %fd81, 0d7FF0000000000000;
	@%p70 bra 	$L__BB0_43;
	selp.b32 	%r94, %r21, %r20, %p2;
	selp.b32 	%r95, %r94, %r20, %p66;
	mov.b32 	%r96, 0;
	mov.b64 	%fd297, {%r96, %r95};
	bra.uni 	$L__BB0_43;
$L__BB0_42:
	mov.f64 	%fd229, 0d4000000000000000;
	add.rn.f64 	%fd297, %fd80, %fd229;
$L__BB0_43:
	setp.eq.f64 	%p72, %fd80, 0d3FF0000000000000;
	rcp.rn.f64 	%fd230, %fd297;
	selp.f64 	%fd231, 0d3FF0000000000000, %fd230, %p72;
	fma.rn.f64 	%fd309, %fd76, %fd231, %fd309;
	fma.rn.f64 	%fd310, %fd77, %fd231, %fd310;
	fma.rn.f64 	%fd311, %fd78, %fd231, %fd311;
	mov.u32 	%r119, %r22;
$L__BB0_44:
	setp.eq.s32 	%p73, %r30, %r22;
	@%p73 bra 	$L__BB0_57;
	ld.global.f64 	%fd95, [%rd12];
	ld.global.f64 	%fd96, [%rd12+8];
	ld.global.f64 	%fd97, [%rd12+16];
	sub.s32 	%r121, %r119, %r30;
	mul.wide.u32 	%rd29, %r119, 72;
	add.s64 	%rd30, %rd29, %rd10;
	add.s64 	%rd39, %rd30, 72;
$L__BB0_46:
	setp.lt.s32 	%p74, %r18, 0;
	setp.eq.s32 	%p75, %r19, 1062207488;
	ld.global.f64 	%fd232, [%rd39+-72];
	sub.f64 	%fd101, %fd95, %fd232;
	ld.global.f64 	%fd233, [%rd39+-64];
	sub.f64 	%fd102, %fd96, %fd233;
	ld.global.f64 	%fd234, [%rd39+-56];
	sub.f64 	%fd103, %fd97, %fd234;
	mul.f64 	%fd235, %fd102, %fd102;
	fma.rn.f64 	%fd236, %fd101, %fd101, %fd235;
	fma.rn.f64 	%fd237, %fd103, %fd103, %fd236;
	add.f64 	%fd104, %fd237, 0d3E112E0BE826D695;
	sqrt.rn.f64 	%fd105, %fd104;
	{
	.reg .b32 %temp; 
	mov.b64 	{%temp, %r27}, %fd105;
	}
	abs.f64 	%fd106, %fd105;
	{ // callseq 5, 0
	.param .b64 param0;
	st.param.f64 	[param0], %fd106;
	.param .b64 retval0;
	call.uni (retval0), 
	__internal_accurate_pow, 
	(
	param0
	);
	ld.param.f64 	%fd238, [retval0];
	} // callseq 5
	setp.lt.s32 	%p77, %r27, 0;
	neg.f64 	%fd240, %fd238;
	selp.f64 	%fd241, %fd240, %fd238, %p75;
	selp.f64 	%fd242, %fd241, %fd238, %p77;
	setp.eq.f64 	%p78, %fd104, 0d0000000000000000;
	selp.b32 	%r97, %r27, 0, %p75;
	or.b32  	%r98, %r97, 2146435072;
	selp.b32 	%r99, %r98, %r97, %p74;
	mov.b32 	%r100, 0;
	mov.b64 	%fd243, {%r100, %r99};
	selp.f64 	%fd307, %fd243, %fd242, %p78;
	add.f64 	%fd244, %fd105, 0d4000000000000000;
	{
	.reg .b32 %temp; 
	mov.b64 	{%temp, %r101}, %fd244;
	}
	and.b32  	%r102, %r101, 2146435072;
	setp.ne.s32 	%p79, %r102, 2146435072;
	@%p79 bra 	$L__BB0_51;
	setp.ltu.f64 	%p80, %fd104, 0d0000000000000000;
	@%p80 bra 	$L__BB0_50;
	setp.neu.f64 	%p81, %fd106, 0d7FF0000000000000;
	@%p81 bra 	$L__BB0_51;
	or.b32  	%r103, %r20, -2147483648;
	selp.b32 	%r104, %r103, %r20, %p2;
	selp.b32 	%r105, %r104, %r20, %p77;
	mov.b32 	%r106, 0;
	mov.b64 	%fd307, {%r106, %r105};
	bra.uni 	$L__BB0_51;
$L__BB0_50:
	mov.f64 	%fd245, 0d4000000000000000;
	add.rn.f64 	%fd307, %fd105, %fd245;
$L__BB0_51:
	setp.eq.f64 	%p86, %fd105, 0d3FF0000000000000;
	rcp.rn.f64 	%fd246, %fd307;
	selp.f64 	%fd247, 0d3FF0000000000000, %fd246, %p86;
	fma.rn.f64 	%fd111, %fd101, %fd247, %fd309;
	fma.rn.f64 	%fd112, %fd102, %fd247, %fd310;
	fma.rn.f64 	%fd113, %fd103, %fd247, %fd311;
	ld.global.f64 	%fd248, [%rd39];
	sub.f64 	%fd114, %fd95, %fd248;
	ld.global.f64 	%fd249, [%rd39+8];
	sub.f64 	%fd115, %fd96, %fd249;
	ld.global.f64 	%fd250, [%rd39+16];
	sub.f64 	%fd116, %fd97, %fd250;
	mul.f64 	%fd251, %fd115, %fd115;
	fma.rn.f64 	%fd252, %fd114, %fd114, %fd251;
	fma.rn.f64 	%fd253, %fd116, %fd116, %fd252;
	add.f64 	%fd117, %fd253, 0d3E112E0BE826D695;
	sqrt.rn.f64 	%fd118, %fd117;
	{
	.reg .b32 %temp; 
	mov.b64 	{%temp, %r28}, %fd118;
	}
	abs.f64 	%fd119, %fd118;
	{ // callseq 6, 0
	.param .b64 param0;
	st.param.f64 	[param0], %fd119;
	.param .b64 retval0;
	call.uni (retval0), 
	__internal_accurate_pow, 
	(
	param0
	);
	ld.param.f64 	%fd254, [retval0];
	} // callseq 6
	setp.lt.s32 	%p87, %r28, 0;
	neg.f64 	%fd256, %fd254;
	selp.f64 	%fd257, %fd256, %fd254, %p75;
	selp.f64 	%fd258, %fd257, %fd254, %p87;
	setp.eq.f64 	%p88, %fd117, 0d0000000000000000;
	selp.b32 	%r107, %r28, 0, %p75;
	or.b32  	%r108, %r107, 2146435072;
	selp.b32 	%r109, %r108, %r107, %p74;
	mov.b32 	%r110, 0;
	mov.b64 	%fd259, {%r110, %r109};
	selp.f64 	%fd308, %fd259, %fd258, %p88;
	add.f64 	%fd260, %fd118, 0d4000000000000000;
	{
	.reg .b32 %temp; 
	mov.b64 	{%temp, %r111}, %fd260;
	}
	and.b32  	%r112, %r111, 2146435072;
	setp.ne.s32 	%p89, %r112, 2146435072;
	@%p89 bra 	$L__BB0_56;
	setp.ltu.f64 	%p90, %fd117, 0d0000000000000000;
	@%p90 bra 	$L__BB0_55;
	setp.neu.f64 	%p91, %fd119, 0d7FF0000000000000;
	@%p91 bra 	$L__BB0_56;
	or.b32  	%r113, %r20, -2147483648;
	selp.b32 	%r114, %r113, %r20, %p2;
	selp.b32 	%r115, %r114, %r20, %p87;
	mov.b32 	%r116, 0;
	mov.b64 	%fd308, {%r116, %r115};
	bra.uni 	$L__BB0_56;
$L__BB0_55:
	mov.f64 	%fd261, 0d4000000000000000;
	add.rn.f64 	%fd308, %fd118, %fd261;
$L__BB0_56:
	setp.eq.f64 	%p93, %fd118, 0d3FF0000000000000;
	rcp.rn.f64 	%fd262, %fd308;
	selp.f64 	%fd263, 0d3FF0000000000000, %fd262, %p93;
	fma.rn.f64 	%fd309, %fd114, %fd263, %fd111;
	fma.rn.f64 	%fd310, %fd115, %fd263, %fd112;
	fma.rn.f64 	%fd311, %fd116, %fd263, %fd113;
	add.s32 	%r121, %r121, 2;
	add.s64 	%rd39, %rd39, 144;
	setp.ne.s32 	%p94, %r121, 0;
	@%p94 bra 	$L__BB0_46;
$L__BB0_57:
	st.global.f64 	[%rd12+24], %fd309;
	st.global.f64 	[%rd12+32], %fd310;
	st.global.f64 	[%rd12+40], %fd311;
$L__BB0_58:
	ld.param.f64 	%fd279, [_Z9simulacaoP9particulaid_param_2];
	ld.param.u64 	%rd36, [_Z9simulacaoP9particulaid_param_0];
	cvta.to.global.u64 	%rd31, %rd36;
	mul.wide.s32 	%rd32, %r1, 72;
	add.s64 	%rd33, %rd31, %rd32;
	ld.global.f64 	%fd264, [%rd33+48];
	fma.rn.f64 	%fd265, %fd279, %fd309, %fd264;
	st.global.f64 	[%rd33+48], %fd265;
	ld.global.f64 	%fd266, [%rd33+56];
	fma.rn.f64 	%fd267, %fd279, %fd310, %fd266;
	st.global.f64 	[%rd33+56], %fd267;
	ld.global.f64 	%fd268, [%rd33+64];
	fma.rn.f64 	%fd269, %fd279, %fd311, %fd268;
	st.global.f64 	[%rd33+64], %fd269;
	bar.sync 	0;
	ld.global.f64 	%fd270, [%rd33+48];
	ld.global.f64 	%fd271, [%rd33];
	fma.rn.f64 	%fd272, %fd279, %fd270, %fd271;
	st.global.f64 	[%rd33], %fd272;
	ld.global.f64 	%fd273, [%rd33+56];
	ld.global.f64 	%fd274, [%rd33+8];
	fma.rn.f64 	%fd275, %fd279, %fd273, %fd274;
	st.global.f64 	[%rd33+8], %fd275;
	ld.global.f64 	%fd276, [%rd33+64];
	ld.global.f64 	%fd277, [%rd33+16];
	fma.rn.f64 	%fd278, %fd279, %fd276, %fd277;
	st.global.f64 	[%rd33+16], %fd278;
	bar.sync 	0;
$L__BB0_59:
	ret;

}
.func  (.param .b64 func_retval0) __internal_accurate_pow(
	.param .b64 __internal_accurate_pow_param_0
)
{
	.reg .pred 	%p<8>;
	.reg .b32 	%r<49>;
	.reg .b32 	%f<3>;
	.reg .b64 	%fd<109>;

	ld.param.f64 	%fd10, [__internal_accurate_pow_param_0];
	{
	.reg .b32 %temp; 
	mov.b64 	{%temp, %r46}, %fd10;
	}
	{
	.reg .b32 %temp; 
	mov.b64 	{%r45, %temp}, %fd10;
	}
	shr.u32 	%r47, %r46, 20;
	setp.gt.u32 	%p1, %r46, 1048575;
	@%p1 bra 	$L__BB1_2;
	mul.f64 	%fd11, %fd10, 0d4350000000000000;
	{
	.reg .b32 %temp; 
	mov.b64 	{%temp, %r46}, %fd11;
	}
	{
	.reg .b32 %temp; 
	mov.b64 	{%r45, %temp}, %fd11;
	}
	shr.u32 	%r16, %r46, 20;
	add.s32 	%r47, %r16, -54;
$L__BB1_2:
	add.s32 	%r48, %r47, -1023;
	and.b32  	%r17, %r46, -2146435073;
	or.b32  	%r18, %r17, 1072693248;
	mov.b64 	%fd107, {%r45, %r18};
	setp.lt.u32 	%p2, %r18, 1073127583;
	@%p2 bra 	$L__BB1_4;
	{
	.reg .b32 %temp; 
	mov.b64 	{%r19, %temp}, %fd107;
	}
	{
	.reg .b32 %temp; 
	mov.b64 	{%temp, %r20}, %fd107;
	}
	add.s32 	%r21, %r20, -1048576;
	mov.b64 	%fd107, {%r19, %r21};
	add.s32 	%r48, %r47, -1022;
$L__BB1_4:
	add.f64 	%fd12, %fd107, 0dBFF0000000000000;
	add.f64 	%fd13, %fd107, 0d3FF0000000000000;
	rcp.approx.ftz.f64 	%fd14, %fd13;
	neg.f64 	%fd15, %fd13;
	fma.rn.f64 	%fd16, %fd15, %fd14, 0d3FF0000000000000;
	fma.rn.f64 	%fd17, %fd16, %fd16, %fd16;
	fma.rn.f64 	%fd18, %fd17, %fd14, %fd14;
	mul.f64 	%fd19, %fd12, %fd18;
	fma.rn.f64 	%fd20, %fd12, %fd18, %fd19;
	mul.f64 	%fd21, %fd20, %fd20;
	fma.rn.f64 	%fd22, %fd21, 0d3EB0F5FF7D2CAFE2, 0d3ED0F5D241AD3B5A;
	fma.rn.f64 	%fd23, %fd22, %fd21, 0d3EF3B20A75488A3F;
	fma.rn.f64 	%fd24, %fd23, %fd21, 0d3F1745CDE4FAECD5;
	fma.rn.f64 	%fd25, %fd24, %fd21, 0d3F3C71C7258A578B;
	fma.rn.f64 	%fd26, %fd25, %fd21, 0d3F6249249242B910;
	fma.rn.f64 	%fd27, %fd26, %fd21, 0d3F89999999999DFB;
	sub.f64 	%fd28, %fd12, %fd20;
	add.f64 	%fd29, %fd28, %fd28;
	neg.f64 	%fd30, %fd20;
	fma.rn.f64 	%fd31, %fd30, %fd12, %fd29;
	mul.f64 	%fd32, %fd18, %fd31;
	fma.rn.f64 	%fd33, %fd21, %fd27, 0d3FB5555555555555;
	mov.f64 	%fd34, 0d3FB5555555555555;
	sub.f64 	%fd35, %fd34, %fd33;
	fma.rn.f64 	%fd36, %fd21, %fd27, %fd35;
	add.f64 	%fd37, %fd36, 0dBC46A4CB00B9E7B0;
	add.f64 	%fd38, %fd33, %fd37;
	sub.f64 	%fd39, %fd33, %fd38;
	add.f64 	%fd40, %fd37, %fd39;
	mul.rn.f64 	%fd41, %fd20, %fd20;
	neg.f64 	%fd42, %fd41;
	fma.rn.f64 	%fd43, %fd20, %fd20, %fd42;
	{
	.reg .b32 %temp; 
	mov.b64 	{%r22, %temp}, %fd32;
	}
	{
	.reg .b32 %temp; 
	mov.b64 	{%temp, %r23}, %fd32;
	}
	add.s32 	%r24, %r23, 1048576;
	mov.b64 	%fd44, {%r22, %r24};
	fma.rn.f64 	%fd45, %fd20, %fd44, %fd43;
	mul.rn.f64 	%fd46, %fd41, %fd20;
	neg.f64 	%fd47, %fd46;
	fma.rn.f64 	%fd48, %fd41, %fd20, %fd47;
	fma.rn.f64 	%fd49, %fd41, %fd32, %fd48;
	fma.rn.f64 	%fd50, %fd45, %fd20, %fd49;
	mul.rn.f64 	%fd51, %fd38, %fd46;
	neg.f64 	%fd52, %fd51;
	fma.rn.f64 	%fd53, %fd38, %fd46, %fd52;
	fma.rn.f64 	%fd54, %fd38, %fd50, %fd53;
	fma.rn.f64 	%fd55, %fd40, %fd46, %fd54;
	add.f64 	%fd56, %fd51, %fd55;
	sub.f64 	%fd57, %fd51, %fd56;
	add.f64 	%fd58, %fd55, %fd57;
	add.f64 	%fd59, %fd20, %fd56;
	sub.f64 	%fd60, %fd20, %fd59;
	add.f64 	%fd61, %fd56, %fd60;
	add.f64 	%fd62, %fd58, %fd61;
	add.f64 	%fd63, %fd32, %fd62;
	add.f64 	%fd64, %fd59, %fd63;
	sub.f64 	%fd65, %fd59, %fd64;
	add.f64 	%fd66, %fd63, %fd65;
	xor.b32  	%r25, %r48, -2147483648;
	mov.b32 	%r26, 1127219200;
	mov.b64 	%fd67, {%r25, %r26};
	mov.b32 	%r27, -2147483648;
	mov.b64 	%fd68, {%r27, %r26};
	sub.f64 	%fd69, %fd67, %fd68;
	fma.rn.f64 	%fd70, %fd69, 0d3FE62E42FEFA39EF, %fd64;
	fma.rn.f64 	%fd71, %fd69, 0dBFE62E42FEFA39EF, %fd70;
	sub.f64 	%fd72, %fd71, %fd64;
	sub.f64 	%fd73, %fd66, %fd72;
	fma.rn.f64 	%fd74, %fd69, 0d3C7ABC9E3B39803F, %fd73;
	add.f64 	%fd75, %fd70, %fd74;
	sub.f64 	%fd76, %fd70, %fd75;
	add.f64 	%fd77, %fd74, %fd76;
	mov.f64 	%fd78, 0d4000000000000000;
	{
	.reg .b32 %temp; 
	mov.b64 	{%temp, %r28}, %fd78;
	}
	{
	.reg .b32 %temp; 
	mov.b64 	{%r29, %temp}, %fd78;
	}
	shl.b32 	%r30, %r28, 1;
	setp.gt.u32 	%p3, %r30, -33554433;
	and.b32  	%r31, %r28, -15728641;
	selp.b32 	%r32, %r31, %r28, %p3;
	mov.b64 	%fd79, {%r29, %r32};
	mul.rn.f64 	%fd80, %fd75, %fd79;
	neg.f64 	%fd81, %fd80;
	fma.rn.f64 	%fd82, %fd75, %fd79, %fd81;
	fma.rn.f64 	%fd83, %fd77, %fd79, %fd82;
	add.f64 	%fd4, %fd80, %fd83;
	sub.f64 	%fd84, %fd80, %fd4;
	add.f64 	%fd5, %fd83, %fd84;
	fma.rn.f64 	%fd85, %fd4, 0d3FF71547652B82FE, 0d4338000000000000;
	{
	.reg .b32 %temp; 
	mov.b64 	{%r13, %temp}, %fd85;
	}
	mov.f64 	%fd86, 0dC338000000000000;
	add.rn.f64 	%fd87, %fd85, %fd86;
	fma.rn.f64 	%fd88, %fd87, 0dBFE62E42FEFA39EF, %fd4;
	fma.rn.f64 	%fd89, %fd87, 0dBC7ABC9E3B39803F, %fd88;
	fma.rn.f64 	%fd90, %fd89, 0d3E5ADE1569CE2BDF, 0d3E928AF3FCA213EA;
	fma.rn.f64 	%fd91, %fd90, %fd89, 0d3EC71DEE62401315;
	fma.rn.f64 	%fd92, %fd91, %fd89, 0d3EFA01997C89EB71;
	fma.rn.f64 	%fd93, %fd92, %fd89, 0d3F2A01A014761F65;
	fma.rn.f64 	%fd94, %fd93, %fd89, 0d3F56C16C1852B7AF;
	fma.rn.f64 	%fd95, %fd94, %fd89, 0d3F81111111122322;
	fma.rn.f64 	%fd96, %fd95, %fd89, 0d3FA55555555502A1;
	fma.rn.f64 	%fd97, %fd96, %fd89, 0d3FC5555555555511;
	fma.rn.f64 	%fd98, %fd97, %fd89, 0d3FE000000000000B;
	fma.rn.f64 	%fd99, %fd98, %fd89, 0d3FF0000000000000;
	fma.rn.f64 	%fd100, %fd99, %fd89, 0d3FF0000000000000;
	{
	.reg .b32 %temp; 
	mov.b64 	{%r14, %temp}, %fd100;
	}
	{
	.reg .b32 %temp; 
	mov.b64 	{%temp, %r15}, %fd100;
	}
	shl.b32 	%r33, %r13, 20;
	add.s32 	%r34, %r33, %r15;
	mov.b64 	%fd108, {%r14, %r34};
	{
	.reg .b32 %temp; 
	mov.b64 	{%temp, %r35}, %fd4;
	}
	mov.b32 	%f2, %r35;
	abs.f32 	%f1, %f2;
	setp.lt.f32 	%p4, %f1, 0f4086232B;
	@%p4 bra 	$L__BB1_7;
	setp.lt.f64 	%p5, %fd4, 0d0000000000000000;
	add.f64 	%fd101, %fd4, 0d7FF0000000000000;
	selp.f64 	%fd108, 0d0000000000000000, %fd101, %p5;
	setp.geu.f32 	%p6, %f1, 0f40874800;
	@%p6 bra 	$L__BB1_7;
	shr.u32 	%r36, %r13, 31;
	add.s32 	%r37, %r13, %r36;
	shr.s32 	%r38, %r37, 1;
	shl.b32 	%r39, %r38, 20;
	add.s32 	%r40, %r15, %r39;
	mov.b64 	%fd102, {%r14, %r40};
	sub.s32 	%r41, %r13, %r38;
	shl.b32 	%r42, %r41, 20;
	add.s32 	%r43, %r42, 1072693248;
	mov.b32 	%r44, 0;
	mov.b64 	%fd103, {%r44, %r43};
	mul.f64 	%fd108, %fd103, %fd102;
$L__BB1_7:
	abs.f64 	%fd104, %fd108;
	setp.eq.f64 	%p7, %fd104, 0d7FF0000000000000;
	fma.rn.f64 	%fd105, %fd108, %fd5, %fd108;
	selp.f64 	%fd106, %fd108, %fd105, %p7;
	st.param.f64 	[func_retval0], %fd106;
	ret;

}


// ===== COMPILED SASS (sm_100) =====

	.target	sm_100

	.elftype	@"ET_EXEC"


//--------------------- .note.nv.tkinfo           --------------------------
	.section	.note.nv.tkinfo,"",@"SHT_NOTE"
	.sectionflags	@"SHF_NOTE_NV_TKINFO"
	.tkinfo
        /*0018*/ 	.word	0x00000002
        /*0030*/ 	.string	""
        /*0030*/ 	.string	"ptxas"
        /*0030*/ 	.string	"Cuda compilation tools, release 13.0, V13.0.88"
        /*0030*/ 	.string	"Build cuda_13.0.r13.0/compiler.36424714_0"
        /*0030*/ 	.string	"-arch sm_100 -m 64 "



//--------------------- .note.nv.cuinfo           --------------------------
	.section	.note.nv.cuinfo,"",@"SHT_NOTE"
	.sectionflags	@"SHF_NOTE_NV_CUINFO"
        /*0018*/ 	.short	0x0002
        /*001a*/ 	.short	0x0064
        /*001c*/ 	.short	0x0082
	.zero		2


//--------------------- .nv.info                  --------------------------
	.section	.nv.info,"",@"SHT_CUDA_INFO"
	.align	4


	//----- nvinfo : EIATTR_REGCOUNT
	.align		4
        /*0000*/ 	.byte	0x04, 0x2f
        /*0002*/ 	.short	(.L_1 - .L_0)
	.align		4
.L_0:
        /*0004*/ 	.word	index@(_Z9simulacaoP9particulaid)
        /*0008*/ 	.word	0x0000003a


	//----- nvinfo : EIATTR_FRAME_SIZE
	.align		4
.L_1:
        /*000c*/ 	.byte	0x04, 0x11
        /*000e*/ 	.short	(.L_3 - .L_2)
	.align		4
.L_2:
        /*0010*/ 	.word	index@($_Z9simulacaoP9particulaid$__internal_accurate_pow)
        /*0014*/ 	.word	0x00000000


	//----- nvinfo : EIATTR_FRAME_SIZE
	.align		4
.L_3:
        /*0018*/ 	.byte	0x04, 0x11
        /*001a*/ 	.short	(.L_5 - .L_4)
	.align		4
.L_4:
        /*001c*/ 	.word	index@($__internal_1_$__cuda_sm20_dsqrt_rn_f64_mediumpath_v1)
        /*0020*/ 	.word	0x00000000


	//----- nvinfo : EIATTR_FRAME_SIZE
	.align		4
.L_5:
        /*0024*/ 	.byte	0x04, 0x11
        /*0026*/ 	.short	(.L_7 - .L_6)
	.align		4
.L_6:
        /*0028*/ 	.word	index@($__internal_0_$__cuda_sm20_dblrcp_rn_slowpath_v3)
        /*002c*/ 	.word	0x00000000


	//----- nvinfo : EIATTR_FRAME_SIZE
	.align		4
.L_7:
        /*0030*/ 	.byte	0x04, 0x11
        /*0032*/ 	.short	(.L_9 - .L_8)
	.align		4
.L_8:
        /*0034*/ 	.word	index@(_Z9simulacaoP9particulaid)
        /*0038*/ 	.word	0x00000000


	//----- nvinfo : EIATTR_MIN_STACK_SIZE
	.align		4
.L_9:
        /*003c*/ 	.byte	0x04, 0x12
        /*003e*/ 	.short	(.L_11 - .L_10)
	.align		4
.L_10:
        /*0040*/ 	.word	index@(_Z9simulacaoP9particulaid)
        /*0044*/ 	.word	0x00000000
.L_11:


//--------------------- .nv.compat                --------------------------
	.section	.nv.compat,"",@"SHT_CUDA_COMPAT_INFO"
	.align	4
        /*0000*/ 	.byte	0x02, 0x09, 0x00, 0x00, 0x02, 0x02, 0x01, 0x00, 0x02, 0x05, 0x05, 0x00, 0x03, 0x07, 0x01, 0x01
        /*0010*/ 	.byte	0x02, 0x03, 0x00, 0x00, 0x02, 0x06, 0x01, 0x00, 0x04, 0x0b, 0x08, 0x00, 0x01, 0x00, 0x00, 0x00
        /*0020*/ 	.byte	0x00, 0x00, 0x00, 0x00


//--------------------- .nv.info._Z9simulacaoP9particulaid --------------------------
	.section	.nv.info._Z9simulacaoP9particulaid,"",@"SHT_CUDA_INFO"
	.sectionflags	@""
	.align	4


	//----- nvinfo : EIATTR_CUDA_API_VERSION
	.align		4
        /*0000*/ 	.byte	0x04, 0x37
        /*0002*/ 	.short	(.L_13 - .L_12)
.L_12:
        /*0004*/ 	.word	0x00000082


	//----- nvinfo : EIATTR_KPARAM_INFO
	.align		4
.L_13:
        /*0008*/ 	.byte	0x04, 0x17
        /*000a*/ 	.short	(.L_15 - .L_14)
.L_14:
        /*000c*/ 	.word	0x00000000
        /*0010*/ 	.short	0x0002
        /*0012*/ 	.short	0x0010
        /*0014*/ 	.byte	0x00, 0xf0, 0x21, 0x00


	//----- nvinfo : EIATTR_KPARAM_INFO
	.align		4
.L_15:
        /*0018*/ 	.byte	0x04, 0x17
        /*001a*/ 	.short	(.L_17 - .L_16)
.L_16:
        /*001c*/ 	.word	0x00000000
        /*0020*/ 	.short	0x0001
        /*0022*/ 	.short	0x0008
        /*0024*/ 	.byte	0x00, 0xf0, 0x11, 0x00


	//----- nvinfo : EIATTR_KPARAM_INFO
	.align		4
.L_17:
        /*0028*/ 	.byte	0x04, 0x17
        /*002a*/ 	.short	(.L_19 - .L_18)
.L_18:
        /*002c*/ 	.word	0x00000000
        /*0030*/ 	.short	0x0000
        /*0032*/ 	.short	0x0000
        /*0034*/ 	.byte	0x00, 0xf5, 0x21, 0x00


	//----- nvinfo : EIATTR_SPARSE_MMA_MASK
	.align		4
.L_19:
        /*0038*/ 	.byte	0x03, 0x50
        /*003a*/ 	.short	0x0000


	//----- nvinfo : EIATTR_MAXREG_COUNT
	.align		4
        /*003c*/ 	.byte	0x03, 0x1b
        /*003e*/ 	.short	0x00ff


	//----- nvinfo : EIATTR_NUM_BARRIERS
	.align		4
        /*0040*/ 	.byte	0x02, 0x4c
        /*0042*/ 	.byte	0x01
	.zero		1


	//----- nvinfo : EIATTR_MERCURY_ISA_VERSION
	.align		4
        /*0044*/ 	.byte	0x03, 0x5f
        /*0046*/ 	.short	0x0101


	//----- nvinfo : EIATTR_VRC_CTA_INIT_COUNT
	.align		4
        /*0048*/ 	.byte	0x02, 0x4a
	.zero		1
	.zero		1


	//----- nvinfo : EIATTR_EXIT_INSTR_OFFSETS
	.align		4
        /*004c*/ 	.byte	0x04, 0x1c
        /*004e*/ 	.short	(.L_21 - .L_20)


	//   ....[0]....
.L_20:
        /*0050*/ 	.word	0x00000070


	//   ....[1]....
        /*0054*/ 	.word	0x00003110


	//----- nvinfo : EIATTR_CRS_STACK_SIZE
	.align		4
.L_21:
        /*0058*/ 	.byte	0x04, 0x1e
        /*005a*/ 	.short	(.L_23 - .L_22)
.L_22:
        /*005c*/ 	.word	0x00000000


	//----- nvinfo : EIATTR_CBANK_PARAM_SIZE
	.align		4
.L_23:
        /*0060*/ 	.byte	0x03, 0x19
        /*0062*/ 	.short	0x0018


	//----- nvinfo : EIATTR_PARAM_CBANK
	.align		4
        /*0064*/ 	.byte	0x04, 0x0a
        /*0066*/ 	.short	(.L_25 - .L_24)
	.align		4
.L_24:
        /*0068*/ 	.word	index@(.nv.constant0._Z9simulacaoP9particulaid)
        /*006c*/ 	.short	0x0380
        /*006e*/ 	.short	0x0018


	//----- nvinfo : EIATTR_SW_WAR
	.align		4
.L_25:
        /*0070*/ 	.byte	0x04, 0x36
        /*0072*/ 	.short	(.L_27 - .L_26)
.L_26:
        /*0074*/ 	.word	0x00000008
.L_27:


//--------------------- .nv.callgraph             --------------------------
	.section	.nv.callgraph,"",@"SHT_CUDA_CALLGRAPH"
	.align	4
	.sectionentsize	8
	.align		4
        /*0000*/ 	.word	0x00000000
	.align		4
        /*0004*/ 	.word	0xffffffff
	.align		4
        /*0008*/ 	.word	0x00000000
	.align		4
        /*000c*/ 	.word	0xfffffffe
	.align		4
        /*0010*/ 	.word	0x00000000
	.align		4
        /*0014*/ 	.word	0xfffffffd
	.align		4
        /*0018*/ 	.word	0x00000000
	.align		4
        /*001c*/ 	.word	0xfffffffc


//--------------------- .text._Z9simulacaoP9particulaid --------------------------
	.section	.text._Z9simulacaoP9particulaid,"ax",@progbits
	.align	128
        .global         _Z9simulacaoP9particulaid
        .type           _Z9simulacaoP9particulaid,@function
        .size           _Z9simulacaoP9particulaid,(.L_x_87 - _Z9simulacaoP9particulaid)
        .other          _Z9simulacaoP9particulaid,@"STO_CUDA_ENTRY STV_DEFAULT"
_Z9simulacaoP9particulaid:
.text._Z9simulacaoP9particulaid:
[----:B------:R-:W-:Y:S01]  /*0000*/  LDC R1, c[0x0][0x37c] ;  /* 0x0000df00ff017b82 */ /* 0x000fe20000000800 */
[----:B------:R-:W0:Y:S01]  /*0010*/  S2R R3, SR_CTAID.X ;  /* 0x0000000000037919 */ /* 0x000e220000002500 */
[----:B------:R-:W0:Y:S01]  /*0020*/  LDCU UR4, c[0x0][0x360] ;  /* 0x00006c00ff0477ac */ /* 0x000e220008000800 */
[----:B------:R-:W0:Y:S01]  /*0030*/  S2R R0, SR_TID.X ;  /* 0x0000000000007919 */ /* 0x000e220000002100 */
[----:B------:R-:W1:Y:S01]  /*0040*/  LDCU UR8, c[0x0][0x388] ;  /* 0x00007100ff0877ac */ /* 0x000e620008000800 */
[----:B0-----:R-:W-:-:S05]  /*0050*/  IMAD R3, R3, UR4, R0 ;  /* 0x0000000403037c24 */ /* 0x001fca000f8e0200 */
[----:B-1----:R-:W-:-:S13]  /*0060*/  ISETP.GE.AND P0, PT, R3, UR8, PT ;  /* 0x0000000803007c0c */ /* 0x002fda000bf06270 */
[----:B------:R-:W-:Y:S05]  /*0070*/  @P0 EXIT ;  /* 0x000000000000094d */ /* 0x000fea0003800000 */
[----:B------:R-:W-:Y:S01]  /*0080*/  ISETP.GE.AND P0, PT, R3, 0x1, PT ;  /* 0x000000010300780c */ /* 0x000fe20003f06270 */
[----:B------:R-:W0:Y:S01]  /*0090*/  LDCU.64 UR6, c[0x0][0x358] ;  /* 0x00006b00ff0677ac */ /* 0x000e220008000a00 */
[----:B------:R-:W-:Y:S01]  /*00a0*/  BSSY.RECONVERGENT B2, `(.L_x_0) ;  /* 0x000013d000027945 */ /* 0x000fe20003800200 */
[----:B------:R-:W-:-:S10]  /*00b0*/  IMAD.MOV.U32 R2, RZ, RZ, RZ ;  /* 0x000000ffff027224 */ /* 0x000fd400078e00ff */
[----:B------:R-:W-:Y:S05]  /*00c0*/  @!P0 BRA `(.L_x_1) ;  /* 0x0000001000e88947 */ /* 0x000fea0003800000 */
[----:B------:R-:W1:Y:S02]  /*00d0*/  LDC.64 R14, c[0x0][0x380] ;  /* 0x0000e000ff0e7b82 */ /* 0x000e640000000a00 */
[----:B-1----:R-:W-:-:S05]  /*00e0*/  IMAD.WIDE.U32 R14, R3, 0x48, R14 ;  /* 0x00000048030e7825 */ /* 0x002fca00078e000e */
[----:B0-----:R0:W5:Y:S04]  /*00f0*/  LDG.E.64 R16, desc[UR6][R14.64+0x18] ;  /* 0x000018060e107981 */ /* 0x001168000c1e1b00 */
[----:B------:R0:W5:Y:S04]  /*0100*/  LDG.E.64 R18, desc[UR6][R14.64+0x20] ;  /* 0x000020060e127981 */ /* 0x000168000c1e1b00 */
[----:B------:R0:W5:Y:S01]  /*0110*/  LDG.E.64 R20, desc[UR6][R14.64+0x28] ;  /* 0x000028060e147981 */ /* 0x000162000c1e1b00 */
[----:B------:R-:W-:Y:S01]  /*0120*/  VIMNMX R2, PT, PT, R3, UR8, PT ;  /* 0x0000000803027c48 */ /* 0x000fe2000bfe0100 */
[----:B------:R-:W-:Y:S01]  /*0130*/  BSSY.RECONVERGENT B1, `(.L_x_2) ;  /* 0x00000cb000017945 */ /* 0x000fe20003800200 */
[----:B------:R-:W-:-:S02]  /*0140*/  CS2R R4, SRZ ;  /* 0x0000000000047805 */ /* 0x000fc4000001ff00 */
[C---:B------:R-:W-:Y:S02]  /*0150*/  ISETP.GE.AND P0, PT, R2.reuse, 0x2, PT ;  /* 0x000000020200780c */ /* 0x040fe40003f06270 */
[----:B------:R-:W-:-:S11]  /*0160*/  VIMNMX R2, PT, PT, R2, 0x1, !PT ;  /* 0x0000000102027848 */ /* 0x000fd60007fe0100 */
[----:B0-----:R-:W-:Y:S05]  /*0170*/  @!P0 BRA `(.L_x_3) ;  /* 0x0000000c00188947 */ /* 0x001fea0003800000 */
[----:B------:R0:W5:Y:S01]  /*0180*/  LDG.E.64 R22, desc[UR6][R14.64] ;  /* 0x000000060e167981 */ /* 0x000162000c1e1b00 */
[----:B------:R-:W1:Y:S03]  /*0190*/  LDCU.64 UR4, c[0x0][0x380] ;  /* 0x00007000ff0477ac */ /* 0x000e660008000a00 */
[----:B------:R0:W5:Y:S04]  /*01a0*/  LDG.E.64 R24, desc[UR6][R14.64+0x8] ;  /* 0x000008060e187981 */ /* 0x000168000c1e1b00 */
[----:B------:R0:W5:Y:S01]  /*01b0*/  LDG.E.64 R26, desc[UR6][R14.64+0x10] ;  /* 0x000010060e1a7981 */ /* 0x000162000c1e1b00 */
[----:B------:R-:W-:Y:S01]  /*01c0*/  LOP3.LUT R0, R2, 0x7ffffffe, RZ, 0xc0, !PT ;  /* 0x7ffffffe02007812 */ /* 0x000fe200078ec0ff */
[----:B------:R-:W-:Y:S04]  /*01d0*/  BSSY.RECONVERGENT B0, `(.L_x_4) ;  /* 0x00000be000007945 */ /* 0x000fe80003800200 */
[----:B------:R-:W-:Y:S01]  /*01e0*/  IMAD.MOV R0, RZ, RZ, -R0 ;  /* 0x000000ffff007224 */ /* 0x000fe200078e0a00 */
[----:B-1----:R-:W-:-:S04]  /*01f0*/  UIADD3 UR4, UP0, UPT, UR4, 0x58, URZ ;  /* 0x0000005804047890 */ /* 0x002fc8000ff1e0ff */
[----:B------:R-:W-:Y:S02]  /*0200*/  UIADD3.X UR5, UPT, UPT, URZ, UR5, URZ, UP0, !UPT ;  /* 0x00000005ff057290 */ /* 0x000fe400087fe4ff */
[----:B------:R-:W-:-:S04]  /*0210*/  IMAD.U32 R28, RZ, RZ, UR4 ;  /* 0x00000004ff1c7e24 */ /* 0x000fc8000f8e00ff */
[----:B0-----:R-:W-:-:S07]  /*0220*/  IMAD.U32 R29, RZ, RZ, UR5 ;  /* 0x00000005ff1d7e24 */ /* 0x001fce000f8e00ff */
.L_x_20:
[----:B------:R-:W2:Y:S04]  /*0230*/  LDG.E.64 R30, desc[UR6][R28.64+-0x50] ;  /* 0xffffb0061c1e7981 */ /* 0x000ea8000c1e1b00 */
[----:B------:R-:W3:Y:S04]  /*0240*/  LDG.E.64 R32, desc[UR6][R28.64+-0x58] ;  /* 0xffffa8061c207981 */ /* 0x000ee8000c1e1b00 */
[----:B------:R-:W4:Y:S01]  /*0250*/  LDG.E.64 R34, desc[UR6][R28.64+-0x48] ;  /* 0xffffb8061c227981 */ /* 0x000f22000c1e1b00 */
[----:B------:R-:W-:Y:S01]  /*0260*/  UMOV UR4, 0xe826d695 ;  /* 0xe826d69500047882 */ /* 0x000fe20000000000 */
[----:B------:R-:W-:Y:S01]  /*0270*/  UMOV UR5, 0x3e112e0b ;  /* 0x3e112e0b00057882 */ /* 0x000fe20000000000 */
[----:B------:R-:W-:Y:S01]  /*0280*/  IMAD.MOV.U32 R8, RZ, RZ, 0x0 ;  /* 0x00000000ff087424 */ /* 0x000fe200078e00ff */
[----:B------:R-:W-:Y:S01]  /*0290*/  BSSY.RECONVERGENT B4, `(.L_x_5) ;  /* 0x0000024000047945 */ /* 0x000fe20003800200 */
[----:B------:R-:W-:Y:S01]  /*02a0*/  IMAD.MOV.U32 R9, RZ, RZ, 0x3fd80000 ;  /* 0x3fd80000ff097424 */ /* 0x000fe200078e00ff */
[----:B--2--5:R-:W-:-:S02]  /*02b0*/  DADD R30, R24, -R30 ;  /* 0x00000000181e7229 */ /* 0x024fc4000000081e */
[----:B---3--:R-:W-:-:S06]  /*02c0*/  DADD R32, R22, -R32 ;  /* 0x0000000016207229 */ /* 0x008fcc0000000820 */
[----:B------:R-:W-:Y:S02]  /*02d0*/  DMUL R4, R30, R30 ;  /* 0x0000001e1e047228 */ /* 0x000fe40000000000 */
[----:B----4-:R-:W-:-:S06]  /*02e0*/  DADD R34, R26, -R34 ;  /* 0x000000001a227229 */ /* 0x010fcc0000000822 */
[----:B------:R-:W-:-:S08]  /*02f0*/  DFMA R4, R32, R32, R4 ;  /* 0x000000202004722b */ /* 0x000fd00000000004 */
[----:B------:R-:W-:-:S08]  /*0300*/  DFMA R4, R34, R34, R4 ;  /* 0x000000222204722b */ /* 0x000fd00000000004 */
[----:B------:R-:W-:-:S06]  /*0310*/  DADD R36, R4, UR4 ;  /* 0x0000000404247e29 */ /* 0x000fcc0008000000 */
[----:B------:R-:W0:Y:S04]  /*0320*/  MUFU.RSQ64H R5, R37 ;  /* 0x0000002500057308 */ /* 0x000e280000001c00 */
[----:B------:R-:W-:-:S04]  /*0330*/  IADD3 R4, PT, PT, R37, -0x3500000, RZ ;  /* 0xfcb0000025047810 */ /* 0x000fc80007ffe0ff */
[----:B------:R-:W-:Y:S02]  /*0340*/  ISETP.GE.U32.AND P0, PT, R4, 0x7ca00000, PT ;  /* 0x7ca000000400780c */ /* 0x000fe40003f06070 */
[----:B0-----:R-:W-:-:S08]  /*0350*/  DMUL R6, R4, R4 ;  /* 0x0000000404067228 */ /* 0x001fd00000000000 */
[----:B------:R-:W-:-:S08]  /*0360*/  DFMA R6, R36, -R6, 1 ;  /* 0x3ff000002406742b */ /* 0x000fd00000000806 */
[----:B------:R-:W-:Y:S02]  /*0370*/  DFMA R8, R6, R8, 0.5 ;  /* 0x3fe000000608742b */ /* 0x000fe40000000008 */
[----:B------:R-:W-:-:S08]  /*0380*/  DMUL R6, R4, R6 ;  /* 0x0000000604067228 */ /* 0x000fd00000000000 */
[----:B------:R-:W-:-:S08]  /*0390*/  DFMA R6, R8, R6, R4 ;  /* 0x000000060806722b */ /* 0x000fd00000000004 */
[----:B------:R-:W-:Y:S02]  /*03a0*/  DMUL R40, R36, R6 ;  /* 0x0000000624287228 */ /* 0x000fe40000000000 */
[----:B------:R-:W-:Y:S02]  /*03b0*/  VIADD R13, R7, 0xfff00000 ;  /* 0xfff00000070d7836 */ /* 0x000fe40000000000 */
[----:B------:R-:W-:-:S04]  /*03c0*/  IMAD.MOV.U32 R12, RZ, RZ, R6 ;  /* 0x000000ffff0c7224 */ /* 0x000fc800078e0006 */
[----:B------:R-:W-:-:S08]  /*03d0*/  DFMA R8, R40, -R40, R36 ;  /* 0x800000282808722b */ /* 0x000fd00000000024 */
[----:B------:R-:W-:Y:S01]  /*03e0*/  DFMA R38, R8, R12, R40 ;  /* 0x0000000c0826722b */ /* 0x000fe20000000028 */
[----:B------:R-:W-:Y:S10]  /*03f0*/  @!P0 BRA `(.L_x_6) ;  /* 0x0000000000348947 */ /* 0x000ff40003800000 */
[----:B------:R-:W-:Y:S01]  /*0400*/  MOV R12, R6 ;  /* 0x00000006000c7202 */ /* 0x000fe20000000f00 */
[----:B------:R-:W-:Y:S01]  /*0410*/  IMAD.MOV.U32 R11, RZ, RZ, R8 ;  /* 0x000000ffff0b7224 */ /* 0x000fe200078e0008 */
[----:B------:R-:W-:Y:S01]  /*0420*/  MOV R7, R4 ;  /* 0x0000000400077202 */ /* 0x000fe20000000f00 */
[----:B------:R-:W-:Y:S02]  /*0430*/  IMAD.MOV.U32 R10, RZ, RZ, R9 ;  /* 0x000000ffff0a7224 */ /* 0x000fe400078e0009 */
[----:B------:R-:W-:Y:S01]  /*0440*/  IMAD.MOV.U32 R6, RZ, RZ, R13 ;  /* 0x000000ffff067224 */ /* 0x000fe200078e000d */
[----:B------:R-:W-:Y:S01]  /*0450*/  MOV R13, 0x4b0 ;  /* 0x000004b0000d7802 */ /* 0x000fe20000000f00 */
[----:B------:R-:W-:Y:S02]  /*0460*/  IMAD.MOV.U32 R9, RZ, RZ, R40 ;  /* 0x000000ffff097224 */ /* 0x000fe400078e0028 */
[----:B------:R-:W-:Y:S02]  /*0470*/  IMAD.MOV.U32 R8, RZ, RZ, R41 ;  /* 0x000000ffff087224 */ /* 0x000fe400078e0029 */
[----:B------:R-:W-:-:S02]  /*0480*/  IMAD.MOV.U32 R5, RZ, RZ, R36 ;  /* 0x000000ffff057224 */ /* 0x000fc400078e0024 */
[----:B------:R-:W-:-:S07]  /*0490*/  IMAD.MOV.U32 R4, RZ, RZ, R37 ;  /* 0x000000ffff047224 */ /* 0x000fce00078e0025 */
[----:B------:R-:W-:Y:S05]  /*04a0*/  CALL.REL.NOINC `($__internal_1_$__cuda_sm20_dsqrt_rn_f64_mediumpath_v1) ;  /* 0x0000002c00d07944 */ /* 0x000fea0003c00000 */
[----:B------:R-:W-:Y:S01]  /*04b0*/  IMAD.MOV.U32 R38, RZ, RZ, R5 ;  /* 0x000000ffff267224 */ /* 0x000fe200078e0005 */
[----:B------:R-:W-:-:S07]  /*04c0*/  MOV R39, R4 ;  /* 0x0000000400277202 */ /* 0x000fce0000000f00 */
.L_x_6:
[----:B------:R-:W-:Y:S05]  /*04d0*/  BSYNC.RECONVERGENT B4 ;  /* 0x0000000000047941 */ /* 0x000fea0003800200 */
.L_x_5:
[----:B------:R-:W-:Y:S01]  /*04e0*/  DADD R4, -RZ, |R38| ;  /* 0x00000000ff047229 */ /* 0x000fe20000000526 */
[----:B------:R-:W-:Y:S09]  /*04f0*/  BSSY.RECONVERGENT B3, `(.L_x_7) ;  /* 0x0000004000037945 */ /* 0x000ff20003800200 */
[----:B------:R-:W-:Y:S01]  /*0500*/  IMAD.MOV.U32 R6, RZ, RZ, R4 ;  /* 0x000000ffff067224 */ /* 0x000fe200078e0004 */
[----:B------:R-:W-:-:S07]  /*0510*/  MOV R4, 0x530 ;  /* 0x0000053000047802 */ /* 0x000fce0000000f00 */
[----:B------:R-:W-:Y:S05]  /*0520*/  CALL.REL.NOINC `($_Z9simulacaoP9particulaid$__internal_accurate_pow) ;  /* 0x0000003000847944 */ /* 0x000fea0003c00000 */
[----:B------:R-:W-:Y:S05]  /*0530*/  BSYNC.RECONVERGENT B3 ;  /* 0x0000000000037941 */ /* 0x000fea0003800200 */
.L_x_7:
[----:B------:R-:W-:Y:S01]  /*0540*/  DADD R8, R38, 2 ;  /* 0x4000000026087429 */ /* 0x000fe20000000000 */
[----:B------:R-:W-:Y:S01]  /*0550*/  BSSY.RECONVERGENT B3, `(.L_x_8) ;  /* 0x000000d000037945 */ /* 0x000fe20003800200 */
[----:B------:R-:W-:-:S06]  /*0560*/  DSETP.NEU.AND P0, PT, R36, RZ, PT ;  /* 0x000000ff2400722a */ /* 0x000fcc0003f0d000 */
[----:B------:R-:W-:Y:S02]  /*0570*/  FSEL R4, R6, RZ, P0 ;  /* 0x000000ff06047208 */ /* 0x000fe40000000000 */
[----:B------:R-:W-:Y:S02]  /*0580*/  LOP3.LUT R8, R9, 0x7ff00000, RZ, 0xc0, !PT ;  /* 0x7ff0000009087812 */ /* 0x000fe400078ec0ff */
[----:B------:R-:W-:Y:S02]  /*0590*/  FSEL R5, R5, RZ, P0 ;  /* 0x000000ff05057208 */ /* 0x000fe40000000000 */
[----:B------:R-:W-:-:S13]  /*05a0*/  ISETP.NE.AND P1, PT, R8, 0x7ff00000, PT ;  /* 0x7ff000000800780c */ /* 0x000fda0003f25270 */
[----:B------:R-:W-:Y:S05]  /*05b0*/  @P1 BRA `(.L_x_9) ;  /* 0x0000000000181947 */ /* 0x000fea0003800000 */
[----:B------:R-:W-:-:S14]  /*05c0*/  DSETP.GE.AND P0, PT, R36, RZ, PT ;  /* 0x000000ff2400722a */ /* 0x000fdc0003f06000 */
[----:B------:R-:W-:Y:S01]  /*05d0*/  @!P0 DADD R4, R38, 2 ;  /* 0x4000000026048429 */ /* 0x000fe20000000000 */
[----:B------:R-:W-:Y:S10]  /*05e0*/  @!P0 BRA `(.L_x_9) ;  /* 0x00000000000c8947 */ /* 0x000ff40003800000 */
[----:B------:R-:W-:-:S14]  /*05f0*/  DSETP.NEU.AND P0, PT, |R38|, +INF , PT ;  /* 0x7ff000002600742a */ /* 0x000fdc0003f0d200 */
[----:B------:R-:W-:Y:S02]  /*0600*/  @!P0 IMAD.MOV.U32 R4, RZ, RZ, 0x0 ;  /* 0x00000000ff048424 */ /* 0x000fe400078e00ff */
[----:B------:R-:W-:-:S07]  /*0610*/  @!P0 IMAD.MOV.U32 R5, RZ, RZ, 0x7ff00000 ;  /* 0x7ff00000ff058424 */ /* 0x000fce00078e00ff */
.L_x_9:
[----:B------:R-:W-:Y:S05]  /*0620*/  BSYNC.RECONVERGENT B3 ;  /* 0x0000000000037941 */ /* 0x000fea0003800200 */
.L_x_8:
[----:B------:R-:W0:Y:S01]  /*0630*/  MUFU.RCP64H R7, R5 ;  /* 0x0000000500077308 */ /* 0x000e220000001800 */
[----:B------:R-:W-:Y:S01]  /*0640*/  VIADD R6, R5, 0x300402 ;  /* 0x0030040205067836 */ /* 0x000fe20000000000 */
[----:B------:R-:W-:Y:S01]  /*0650*/  BSSY.RECONVERGENT B4, `(.L_x_10) ;  /* 0x0000011000047945 */ /* 0x000fe20003800200 */
[----:B------:R-:W-:-:S03]  /*0660*/  DSETP.NEU.AND P1, PT, R38, 1, PT ;  /* 0x3ff000002600742a */ /* 0x000fc60003f2d000 */
[----:B------:R-:W-:Y:S01]  /*0670*/  FSETP.GEU.AND P0, PT, |R6|, 5.8789094863358348022e-39, PT ;  /* 0x004004020600780b */ /* 0x000fe20003f0e200 */
[----:B0-----:R-:W-:-:S08]  /*0680*/  DFMA R8, R6, -R4, 1 ;  /* 0x3ff000000608742b */ /* 0x001fd00000000804 */
[----:B------:R-:W-:-:S08]  /*0690*/  DFMA R8, R8, R8, R8 ;  /* 0x000000080808722b */ /* 0x000fd00000000008 */
[----:B------:R-:W-:-:S08]  /*06a0*/  DFMA R8, R6, R8, R6 ;  /* 0x000000080608722b */ /* 0x000fd00000000006 */
[----:B------:R-:W-:-:S08]  /*06b0*/  DFMA R10, R8, -R4, 1 ;  /* 0x3ff00000080a742b */ /* 0x000fd00000000804 */
[----:B------:R-:W-:Y:S01]  /*06c0*/  DFMA R8, R8, R10, R8 ;  /* 0x0000000a0808722b */ /* 0x000fe20000000008 */
[----:B------:R-:W-:Y:S10]  /*06d0*/  @P0 BRA `(.L_x_11) ;  /* 0x0000000000200947 */ /* 0x000ff40003800000 */
[----:B------:R-:W-:Y:S01]  /*06e0*/  LOP3.LUT R8, R5, 0x7fffffff, RZ, 0xc0, !PT ;  /* 0x7fffffff05087812 */ /* 0x000fe200078ec0ff */
[----:B------:R-:W-:Y:S01]  /*06f0*/  IMAD.MOV.U32 R6, RZ, RZ, R5 ;  /* 0x000000ffff067224 */ /* 0x000fe200078e0005 */
[----:B------:R-:W-:Y:S02]  /*0700*/  MOV R7, R4 ;  /* 0x0000000400077202 */ /* 0x000fe40000000f00 */
[----:B------:R-:W-:Y:S01]  /*0710*/  MOV R5, 0x740 ;  /* 0x0000074000057802 */ /* 0x000fe20000000f00 */
[----:B------:R-:W-:-:S07]  /*0720*/  VIADD R4, R8, 0xfff00000 ;  /* 0xfff0000008047836 */ /* 0x000fce0000000000 */
[----:B------:R-:W-:Y:S05]  /*0730*/  CALL.REL.NOINC `($__internal_0_$__cuda_sm20_dblrcp_rn_slowpath_v3) ;  /* 0x0000002800787944 */ /* 0x000fea0003c00000 */
[----:B------:R-:W-:Y:S02]  /*0740*/  IMAD.MOV.U32 R8, RZ, RZ, R6 ;  /* 0x000000ffff087224 */ /* 0x000fe400078e0006 */
[----:B------:R-:W-:-:S07]  /*0750*/  IMAD.MOV.U32 R9, RZ, RZ, R4 ;  /* 0x000000ffff097224 */ /* 0x000fce00078e0004 */
.L_x_11:
[----:B------:R-:W-:Y:S05]  /*0760*/  BSYNC.RECONVERGENT B4 ;  /* 0x0000000000047941 */ /* 0x000fea0003800200 */
.L_x_10:
[----:B------:R-:W2:Y:S04]  /*0770*/  LDG.E.64 R36, desc[UR6][R28.64+-0x8] ;  /* 0xfffff8061c247981 */ /* 0x000ea8000c1e1b00 */
[----:B------:R-:W3:Y:S04]  /*0780*/  LDG.E.64 R38, desc[UR6][R28.64+-0x10] ;  /* 0xfffff0061c267981 */ /* 0x000ee8000c1e1b00 */
[----:B------:R-:W4:Y:S01]  /*0790*/  LDG.E.64 R40, desc[UR6][R28.64] ;  /* 0x000000061c287981 */ /* 0x000f22000c1e1b00 */
[----:B------:R-:W-:Y:S01]  /*07a0*/  UMOV UR4, 0xe826d695 ;  /* 0xe826d69500047882 */ /* 0x000fe20000000000 */
[----:B------:R-:W-:Y:S01]  /*07b0*/  UMOV UR5, 0x3e112e0b ;  /* 0x3e112e0b00057882 */ /* 0x000fe20000000000 */
[----:B------:R-:W-:Y:S01]  /*07c0*/  IMAD.MOV.U32 R10, RZ, RZ, 0x0 ;  /* 0x00000000ff0a7424 */ /* 0x000fe200078e00ff */
[----:B------:R-:W-:Y:S01]  /*07d0*/  FSEL R44, R8, RZ, P1 ;  /* 0x000000ff082c7208 */ /* 0x000fe20000800000 */
[----:B------:R-:W-:Y:S01]  /*07e0*/  IMAD.MOV.U32 R11, RZ, RZ, 0x3fd80000 ;  /* 0x3fd80000ff0b7424 */ /* 0x000fe200078e00ff */
[----:B------:R-:W-:Y:S01]  /*07f0*/  FSEL R45, R9, 1.875, P1 ;  /* 0x3ff00000092d7808 */ /* 0x000fe20000800000 */
[----:B------:R-:W-:Y:S05]  /*0800*/  BSSY.RECONVERGENT B4, `(.L_x_12) ;  /* 0x0000026000047945 */ /* 0x000fea0003800200 */
[----:B------:R-:W-:-:S02]  /*0810*/  DFMA R18, R30, R44, R18 ;  /* 0x0000002c1e12722b */ /* 0x000fc40000000012 */
[-C--:B------:R-:W-:Y:S02]  /*0820*/  DFMA R16, R32, R44.reuse, R16 ;  /* 0x0000002c2010722b */ /* 0x080fe40000000010 */
[----:B------:R-:W-:Y:S02]  /*0830*/  DFMA R20, R34, R44, R20 ;  /* 0x0000002c2214722b */ /* 0x000fe40000000014 */
[----:B--2---:R-:W-:Y:S02]  /*0840*/  DADD R36, R24, -R36 ;  /* 0x0000000018247229 */ /* 0x004fe40000000824 */
        /* <DEDUP_REMOVED lines=21> */
[----:B------:R-:W-:Y:S02]  /*09a0*/  IMAD.MOV.U32 R11, RZ, RZ, R8 ;  /* 0x000000ffff0b7224 */ /* 0x000fe400078e0008 */
[----:B------:R-:W-:Y:S02]  /*09b0*/  IMAD.MOV.U32 R10, RZ, RZ, R9 ;  /* 0x000000ffff0a7224 */ /* 0x000fe400078e0009 */
[----:B------:R-:W-:Y:S02]  /*09c0*/  IMAD.MOV.U32 R9, RZ, RZ, R6 ;  /* 0x000000ffff097224 */ /* 0x000fe400078e0006 */
[----:B------:R-:W-:Y:S01]  /*09d0*/  IMAD.MOV.U32 R8, RZ, RZ, R7 ;  /* 0x000000ffff087224 */ /* 0x000fe200078e0007 */
[----:B------:R-:W-:Y:S01]  /*09e0*/  MOV R7, R4 ;  /* 0x0000000400077202 */ /* 0x000fe20000000f00 */
[----:B------:R-:W-:Y:S01]  /*09f0*/  IMAD.MOV.U32 R6, RZ, RZ, R13 ;  /* 0x000000ffff067224 */ /* 0x000fe200078e000d */
[----:B------:R-:W-:Y:S01]  /*0a00*/  MOV R13, 0xa40 ;  /* 0x00000a40000d7802 */ /* 0x000fe20000000f00 */
[----:B------:R-:W-:-:S02]  /*0a10*/  IMAD.MOV.U32 R5, RZ, RZ, R42 ;  /* 0x000000ffff057224 */ /* 0x000fc400078e002a */
[----:B------:R-:W-:-:S07]  /*0a20*/  IMAD.MOV.U32 R4, RZ, RZ, R43 ;  /* 0x000000ffff047224 */ /* 0x000fce00078e002b */
[----:B------:R-:W-:Y:S05]  /*0a30*/  CALL.REL.NOINC `($__internal_1_$__cuda_sm20_dsqrt_rn_f64_mediumpath_v1) ;  /* 0x00000028006c7944 */ /* 0x000fea0003c00000 */
[----:B------:R-:W-:Y:S01]  /*0a40*/  IMAD.MOV.U32 R30, RZ, RZ, R5 ;  /* 0x000000ffff1e7224 */ /* 0x000fe200078e0005 */
[----:B------:R-:W-:-:S07]  /*0a50*/  MOV R31, R4 ;  /* 0x00000004001f7202 */ /* 0x000fce0000000f00 */
.L_x_13:
[----:B------:R-:W-:Y:S05]  /*0a60*/  BSYNC.RECONVERGENT B4 ;  /* 0x0000000000047941 */ /* 0x000fea0003800200 */
.L_x_12:
[----:B------:R-:W-:Y:S01]  /*0a70*/  DADD R4, -RZ, |R30| ;  /* 0x00000000ff047229 */ /* 0x000fe2000000051e */
[----:B------:R-:W-:Y:S09]  /*0a80*/  BSSY.RECONVERGENT B3, `(.L_x_14) ;  /* 0x0000004000037945 */ /* 0x000ff20003800200 */
[----:B------:R-:W-:Y:S01]  /*0a90*/  IMAD.MOV.U32 R6, RZ, RZ, R4 ;  /* 0x000000ffff067224 */ /* 0x000fe200078e0004 */
[----:B------:R-:W-:-:S07]  /*0aa0*/  MOV R4, 0xac0 ;  /* 0x00000ac000047802 */ /* 0x000fce0000000f00 */
[----:B------:R-:W-:Y:S05]  /*0ab0*/  CALL.REL.NOINC `($_Z9simulacaoP9particulaid$__internal_accurate_pow) ;  /* 0x0000002c00207944 */ /* 0x000fea0003c00000 */
[----:B------:R-:W-:Y:S05]  /*0ac0*/  BSYNC.RECONVERGENT B3 ;  /* 0x0000000000037941 */ /* 0x000fea0003800200 */
.L_x_14:
        /* <DEDUP_REMOVED lines=9> */
[----:B------:R-:W-:Y:S05]  /*0b60*/  @!P0 BRA `(.L_x_17) ;  /* 0x0000000000148947 */ /* 0x000fea0003800000 */
[----:B------:R-:W-:-:S14]  /*0b70*/  DSETP.NEU.AND P0, PT, |R30|, +INF , PT ;  /* 0x7ff000001e00742a */ /* 0x000fdc0003f0d200 */
[----:B------:R-:W-:Y:S05]  /*0b80*/  @P0 BRA `(.L_x_16) ;  /* 0x0000000000100947 */ /* 0x000fea0003800000 */
[----:B------:R-:W-:Y:S02]  /*0b90*/  IMAD.MOV.U32 R4, RZ, RZ, 0x0 ;  /* 0x00000000ff047424 */ /* 0x000fe400078e00ff */
[----:B------:R-:W-:Y:S01]  /*0ba0*/  IMAD.MOV.U32 R5, RZ, RZ, 0x7ff00000 ;  /* 0x7ff00000ff057424 */ /* 0x000fe200078e00ff */
[----:B------:R-:W-:Y:S06]  /*0bb0*/  BRA `(.L_x_16) ;  /* 0x0000000000047947 */ /* 0x000fec0003800000 */
.L_x_17:
[----:B------:R-:W-:-:S11]  /*0bc0*/  DADD R4, R30, 2 ;  /* 0x400000001e047429 */ /* 0x000fd60000000000 */
.L_x_16:
[----:B------:R-:W-:Y:S05]  /*0bd0*/  BSYNC.RECONVERGENT B3 ;  /* 0x0000000000037941 */ /* 0x000fea0003800200 */
.L_x_15:
        /* <DEDUP_REMOVED lines=17> */
[----:B------:R-:W-:-:S07]  /*0cf0*/  IMAD.MOV.U32 R7, RZ, RZ, R4 ;  /* 0x000000ffff077224 */ /* 0x000fce00078e0004 */
.L_x_19:
[----:B------:R-:W-:Y:S05]  /*0d00*/  BSYNC.RECONVERGENT B4 ;  /* 0x0000000000047941 */ /* 0x000fea0003800200 */
.L_x_18:
[----:B------:R-:W-:Y:S01]  /*0d10*/  VIADD R0, R0, 0x2 ;  /* 0x0000000200007836 */ /* 0x000fe20000000000 */
[----:B------:R-:W-:Y:S02]  /*0d20*/  FSEL R4, R6, RZ, P1 ;  /* 0x000000ff06047208 */ /* 0x000fe40000800000 */
[----:B------:R-:W-:Y:S02]  /*0d30*/  FSEL R5, R7, 1.875, P1 ;  /* 0x3ff0000007057808 */ /* 0x000fe40000800000 */
[----:B------:R-:W-:Y:S02]  /*0d40*/  ISETP.NE.AND P0, PT, R0, RZ, PT ;  /* 0x000000ff0000720c */ /* 0x000fe40003f05270 */
[----:B------:R-:W-:Y:S02]  /*0d50*/  IADD3 R28, P1, PT, R28, 0x90, RZ ;  /* 0x000000901c1c7810 */ /* 0x000fe40007f3e0ff */
[-C--:B------:R-:W-:Y:S02]  /*0d60*/  DFMA R16, R38, R4.reuse, R16 ;  /* 0x000000042610722b */ /* 0x080fe40000000010 */
[-C--:B------:R-:W-:Y:S01]  /*0d70*/  DFMA R18, R36, R4.reuse, R18 ;  /* 0x000000042412722b */ /* 0x080fe20000000012 */
[----:B------:R-:W-:Y:S01]  /*0d80*/  IADD3.X R29, PT, PT, RZ, R29, RZ, P1, !PT ;  /* 0x0000001dff1d7210 */ /* 0x000fe20000ffe4ff */
[----:B------:R-:W-:-:S05]  /*0d90*/  DFMA R20, R40, R4, R20 ;  /* 0x000000042814722b */ /* 0x000fca0000000014 */
[----:B------:R-:W-:Y:S06]  /*0da0*/  @P0 BRA `(.L_x_20) ;  /* 0xfffffff400200947 */ /* 0x000fec000383ffff */
[----:B------:R-:W-:Y:S05]  /*0db0*/  BSYNC.RECONVERGENT B0 ;  /* 0x0000000000007941 */ /* 0x000fea0003800200 */
.L_x_4:
[----:B------:R-:W-:Y:S01]  /*0dc0*/  LOP3.LUT R4, R2, 0x7ffffffe, RZ, 0xc0, !PT ;  /* 0x7ffffffe02047812 */ /* 0x000fe200078ec0ff */
[----:B------:R-:W-:-:S07]  /*0dd0*/  IMAD.MOV.U32 R5, RZ, RZ, RZ ;  /* 0x000000ffff057224 */ /* 0x000fce00078e00ff */
.L_x_3:
[----:B------:R-:W-:Y:S05]  /*0de0*/  BSYNC.RECONVERGENT B1 ;  /* 0x0000000000017941 */ /* 0x000fea0003800200 */
.L_x_2:
[----:B------:R-:W-:Y:S01]  /*0df0*/  LOP3.LUT R0, R2, 0x1, RZ, 0xc0, !PT ;  /* 0x0000000102007812 */ /* 0x000fe200078ec0ff */
[----:B------:R-:W-:Y:S03]  /*0e00*/  BSSY.RECONVERGENT B0, `(.L_x_21) ;  /* 0x0000063000007945 */ /* 0x000fe60003800200 */
[----:B------:R-:W-:-:S13]  /*0e10*/  ISETP.NE.U32.AND P0, PT, R0, 0x1, PT ;  /* 0x000000010000780c */ /* 0x000fda0003f05070 */
[----:B------:R-:W-:Y:S05]  /*0e20*/  @P0 BRA `(.L_x_22) ;  /* 0x0000000400800947 */ /* 0x000fea0003800000 */
[----:B------:R-:W0:Y:S01]  /*0e30*/  LDC.64 R6, c[0x0][0x380] ;  /* 0x0000e000ff067b82 */ /* 0x000e220000000a00 */
[----:B------:R-:W-:Y:S01]  /*0e40*/  IMAD R9, R5, 0x48, RZ ;  /* 0x0000004805097824 */ /* 0x000fe200078e02ff */
[----:B------:R-:W2:Y:S04]  /*0e50*/  LDG.E.64 R24, desc[UR6][R14.64+0x8] ;  /* 0x000008060e187981 */ /* 0x000ea8000c1e1b00 */
[----:B------:R-:W3:Y:S04]  /*0e60*/  LDG.E.64 R26, desc[UR6][R14.64] ;  /* 0x000000060e1a7981 */ /* 0x000ee8000c1e1b00 */
[----:B------:R-:W4:Y:S01]  /*0e70*/  LDG.E.64 R22, desc[UR6][R14.64+0x10] ;  /* 0x000010060e167981 */ /* 0x000f22000c1e1b00 */
[----:B0-----:R-:W-:-:S04]  /*0e80*/  IMAD.WIDE.U32 R4, R4, 0x48, R6 ;  /* 0x0000004804047825 */ /* 0x001fc800078e0006 */
[----:B------:R-:W-:-:S05]  /*0e90*/  IMAD.IADD R5, R5, 0x1, R9 ;  /* 0x0000000105057824 */ /* 0x000fca00078e0209 */
[----:B------:R-:W2:Y:S04]  /*0ea0*/  LDG.E.64 R8, desc[UR6][R4.64+0x8] ;  /* 0x0000080604087981 */ /* 0x000ea8000c1e1b00 */
[----:B------:R-:W3:Y:S04]  /*0eb0*/  LDG.E.64 R6, desc[UR6][R4.64] ;  /* 0x0000000604067981 */ /* 0x000ee8000c1e1b00 */
[----:B------:R-:W4:Y:S01]  /*0ec0*/  LDG.E.64 R10, desc[UR6][R4.64+0x10] ;  /* 0x00001006040a7981 */ /* 0x000f22000c1e1b00 */
[----:B------:R-:W-:Y:S01]  /*0ed0*/  UMOV UR4, 0xe826d695 ;  /* 0xe826d69500047882 */ /* 0x000fe20000000000 */
[----:B------:R-:W-:Y:S01]  /*0ee0*/  UMOV UR5, 0x3e112e0b ;  /* 0x3e112e0b00057882 */ /* 0x000fe20000000000 */
[----:B------:R-:W-:Y:S01]  /*0ef0*/  BSSY.RECONVERGENT B1, `(.L_x_23) ;  /* 0x0000024000017945 */ /* 0x000fe20003800200 */
[----:B--2---:R-:W-:-:S02]  /*0f00*/  DADD R24, R24, -R8 ;  /* 0x0000000018187229 */ /* 0x004fc40000000808 */
[----:B---3--:R-:W-:-:S06]  /*0f10*/  DADD R26, R26, -R6 ;  /* 0x000000001a1a7229 */ /* 0x008fcc0000000806 */
[----:B------:R-:W-:Y:S02]  /*0f20*/  DMUL R6, R24, R24 ;  /* 0x0000001818067228 */ /* 0x000fe40000000000 */
[----:B----4-:R-:W-:-:S06]  /*0f30*/  DADD R22, R22, -R10 ;  /* 0x0000000016167229 */ /* 0x010fcc000000080a */
[----:B------:R-:W-:-:S08]  /*0f40*/  DFMA R6, R26, R26, R6 ;  /* 0x0000001a1a06722b */ /* 0x000fd00000000006 */
[----:B------:R-:W-:-:S08]  /*0f50*/  DFMA R6, R22, R22, R6 ;  /* 0x000000161606722b */ /* 0x000fd00000000006 */
[----:B------:R-:W-:-:S06]  /*0f60*/  DADD R28, R6, UR4 ;  /* 0x00000004061c7e29 */ /* 0x000fcc0008000000 */
[----:B------:R-:W0:Y:S04]  /*0f70*/  MUFU.RSQ64H R7, R29 ;  /* 0x0000001d00077308 */ /* 0x000e280000001c00 */
[----:B------:R-:W-:Y:S01]  /*0f80*/  VIADD R6, R29, 0xfcb00000 ;  /* 0xfcb000001d067836 */ /* 0x000fe20000000000 */
[----:B------:R-:W-:Y:S01]  /*0f90*/  MOV R9, 0x3fd80000 ;  /* 0x3fd8000000097802 */ /* 0x000fe20000000f00 */
[----:B------:R-:W-:-:S04]  /*0fa0*/  IMAD.MOV.U32 R8, RZ, RZ, 0x0 ;  /* 0x00000000ff087424 */ /* 0x000fc800078e00ff */
[----:B0-----:R-:W-:-:S08]  /*0fb0*/  DMUL R4, R6, R6 ;  /* 0x0000000606047228 */ /* 0x001fd00000000000 */
[----:B------:R-:W-:-:S08]  /*0fc0*/  DFMA R4, R28, -R4, 1 ;  /* 0x3ff000001c04742b */ /* 0x000fd00000000804 */
[----:B------:R-:W-:Y:S02]  /*0fd0*/  DFMA R8, R4, R8, 0.5 ;  /* 0x3fe000000408742b */ /* 0x000fe40000000008 */
[----:B------:R-:W-:-:S08]  /*0fe0*/  DMUL R4, R6, R4 ;  /* 0x0000000406047228 */ /* 0x000fd00000000000 */
[----:B------:R-:W-:Y:S01]  /*0ff0*/  DFMA R12, R8, R4, R6 ;  /* 0x00000004080c722b */ /* 0x000fe20000000006 */
[----:B------:R-:W-:-:S07]  /*1000*/  ISETP.GE.U32.AND P0, PT, R6, 0x7ca00000, PT ;  /* 0x7ca000000600780c */ /* 0x000fce0003f06070 */
[----:B------:R-:W-:Y:S02]  /*1010*/  DMUL R32, R28, R12 ;  /* 0x0000000c1c207228 */ /* 0x000fe40000000000 */
[----:B------:R-:W-:Y:S02]  /*1020*/  VIADD R5, R13, 0xfff00000 ;  /* 0xfff000000d057836 */ /* 0x000fe40000000000 */
[----:B------:R-:W-:-:S04]  /*1030*/  IMAD.MOV.U32 R4, RZ, RZ, R12 ;  /* 0x000000ffff047224 */ /* 0x000fc800078e000c */
[----:B------:R-:W-:-:S08]  /*1040*/  DFMA R8, R32, -R32, R28 ;  /* 0x800000202008722b */ /* 0x000fd0000000001c */
[----:B------:R-:W-:Y:S01]  /*1050*/  DFMA R30, R8, R4, R32 ;  /* 0x00000004081e722b */ /* 0x000fe20000000020 */
[----:B------:R-:W-:Y:S10]  /*1060*/  @!P0 BRA `(.L_x_24) ;  /* 0x0000000000308947 */ /* 0x000ff40003800000 */
[----:B------:R-:W-:Y:S01]  /*1070*/  IMAD.MOV.U32 R7, RZ, RZ, R6 ;  /* 0x000000ffff077224 */ /* 0x000fe200078e0006 */
[----:B------:R-:W-:Y:S01]  /*1080*/  MOV R4, R29 ;  /* 0x0000001d00047202 */ /* 0x000fe20000000f00 */
[----:B------:R-:W-:Y:S01]  /*1090*/  IMAD.MOV.U32 R11, RZ, RZ, R8 ;  /* 0x000000ffff0b7224 */ /* 0x000fe200078e0008 */
[----:B------:R-:W-:Y:S01]  /*10a0*/  MOV R13, 0x1110 ;  /* 0x00001110000d7802 */ /* 0x000fe20000000f00 */
[----:B------:R-:W-:Y:S01]  /*10b0*/  IMAD.MOV.U32 R10, RZ, RZ, R9 ;  /* 0x000000ffff0a7224 */ /* 0x000fe200078e0009 */
[----:B------:R-:W-:Y:S01]  /*10c0*/  MOV R9, R32 ;  /* 0x0000002000097202 */ /* 0x000fe20000000f00 */
[----:B------:R-:W-:Y:S02]  /*10d0*/  IMAD.MOV.U32 R6, RZ, RZ, R5 ;  /* 0x000000ffff067224 */ /* 0x000fe400078e0005 */
[----:B------:R-:W-:Y:S02]  /*10e0*/  IMAD.MOV.U32 R8, RZ, RZ, R33 ;  /* 0x000000ffff087224 */ /* 0x000fe400078e0021 */
[----:B------:R-:W-:-:S07]  /*10f0*/  IMAD.MOV.U32 R5, RZ, RZ, R28 ;  /* 0x000000ffff057224 */ /* 0x000fce00078e001c */
[----:B-----5:R-:W-:Y:S05]  /*1100*/  CALL.REL.NOINC `($__internal_1_$__cuda_sm20_dsqrt_rn_f64_mediumpath_v1) ;  /* 0x0000002000b87944 */ /* 0x020fea0003c00000 */
[----:B------:R-:W-:Y:S02]  /*1110*/  IMAD.MOV.U32 R30, RZ, RZ, R5 ;  /* 0x000000ffff1e7224 */ /* 0x000fe400078e0005 */
[----:B------:R-:W-:-:S07]  /*1120*/  IMAD.MOV.U32 R31, RZ, RZ, R4 ;  /* 0x000000ffff1f7224 */ /* 0x000fce00078e0004 */
.L_x_24:
[----:B------:R-:W-:Y:S05]  /*1130*/  BSYNC.RECONVERGENT B1 ;  /* 0x0000000000017941 */ /* 0x000fea0003800200 */
.L_x_23:
[----:B------:R-:W-:Y:S01]  /*1140*/  DADD R4, -RZ, |R30| ;  /* 0x00000000ff047229 */ /* 0x000fe2000000051e */
[----:B------:R-:W-:Y:S09]  /*1150*/  BSSY.RECONVERGENT B1, `(.L_x_25) ;  /* 0x0000004000017945 */ /* 0x000ff20003800200 */
[----:B------:R-:W-:Y:S01]  /*1160*/  IMAD.MOV.U32 R6, RZ, RZ, R4 ;  /* 0x000000ffff067224 */ /* 0x000fe200078e0004 */
[----:B------:R-:W-:-:S07]  /*1170*/  MOV R4, 0x1190 ;  /* 0x0000119000047802 */ /* 0x000fce0000000f00 */
[----:B-----5:R-:W-:Y:S05]  /*1180*/  CALL.REL.NOINC `($_Z9simulacaoP9particulaid$__internal_accurate_pow) ;  /* 0x00000024006c7944 */ /* 0x020fea0003c00000 */
[----:B------:R-:W-:Y:S05]  /*1190*/  BSYNC.RECONVERGENT B1 ;  /* 0x0000000000017941 */ /* 0x000fea0003800200 */
.L_x_25:
        /* <DEDUP_REMOVED lines=12> */
[----:B------:R-:W-:Y:S01]  /*1260*/  IMAD.MOV.U32 R4, RZ, RZ, 0x0 ;  /* 0x00000000ff047424 */ /* 0x000fe200078e00ff */
[----:B------:R-:W-:Y:S01]  /*1270*/  MOV R5, 0x7ff00000 ;  /* 0x7ff0000000057802 */ /* 0x000fe20000000f00 */
[----:B------:R-:W-:Y:S06]  /*1280*/  BRA `(.L_x_27) ;  /* 0x0000000000047947 */ /* 0x000fec0003800000 */
.L_x_28:
[----:B------:R-:W-:-:S11]  /*1290*/  DADD R4, R30, 2 ;  /* 0x400000001e047429 */ /* 0x000fd60000000000 */
.L_x_27:
[----:B------:R-:W-:Y:S05]  /*12a0*/  BSYNC.RECONVERGENT B1 ;  /* 0x0000000000017941 */ /* 0x000fea0003800200 */
.L_x_26:
        /* <DEDUP_REMOVED lines=12> */
[----:B------:R-:W-:Y:S02]  /*1370*/  IMAD.MOV.U32 R7, RZ, RZ, R4 ;  /* 0x000000ffff077224 */ /* 0x000fe400078e0004 */
[----:B------:R-:W-:Y:S01]  /*1380*/  IMAD.MOV.U32 R6, RZ, RZ, R5 ;  /* 0x000000ffff067224 */ /* 0x000fe200078e0005 */
[----:B------:R-:W-:Y:S02]  /*1390*/  IADD3 R4, PT, PT, R0, -0x100000, RZ ;  /* 0xfff0000000047810 */ /* 0x000fe40007ffe0ff */
[----:B------:R-:W-:-:S07]  /*13a0*/  MOV R5, 0x13c0 ;  /* 0x000013c000057802 */ /* 0x000fce0000000f00 */
[----:B------:R-:W-:Y:S05]  /*13b0*/  CALL.REL.NOINC `($__internal_0_$__cuda_sm20_dblrcp_rn_slowpath_v3) ;  /* 0x0000001c00587944 */ /* 0x000fea0003c00000 */
[----:B------:R-:W-:-:S07]  /*13c0*/  IMAD.MOV.U32 R7, RZ, RZ, R4 ;  /* 0x000000ffff077224 */ /* 0x000fce00078e0004 */
.L_x_30:
[----:B------:R-:W-:Y:S05]  /*13d0*/  BSYNC.RECONVERGENT B1 ;  /* 0x0000000000017941 */ /* 0x000fea0003800200 */
.L_x_29:
[----:B------:R-:W-:Y:S02]  /*13e0*/  FSEL R4, R6, RZ, P1 ;  /* 0x000000ff06047208 */ /* 0x000fe40000800000 */
[----:B------:R-:W-:-:S06]  /*13f0*/  FSEL R5, R7, 1.875, P1 ;  /* 0x3ff0000007057808 */ /* 0x000fcc0000800000 */
[-C--:B------:R-:W-:Y:S02]  /*1400*/  DFMA R16, R26, R4.reuse, R16 ;  /* 0x000000041a10722b */ /* 0x080fe40000000010 */
[-C--:B------:R-:W-:Y:S02]  /*1410*/  DFMA R18, R24, R4.reuse, R18 ;  /* 0x000000041812722b */ /* 0x080fe40000000012 */
[----:B------:R-:W-:-:S11]  /*1420*/  DFMA R20, R22, R4, R20 ;  /* 0x000000041614722b */ /* 0x000fd60000000014 */
.L_x_22:
[----:B------:R-:W-:Y:S05]  /*1430*/  BSYNC.RECONVERGENT B0 ;  /* 0x0000000000007941 */ /* 0x000fea0003800200 */
.L_x_21:
[----:B-----5:R1:W-:Y:S04]  /*1440*/  STG.E.64 desc[UR6][R14.64+0x18], R16 ;  /* 0x000018100e007986 */ /* 0x0203e8000c101b06 */
[----:B------:R1:W-:Y:S04]  /*1450*/  STG.E.64 desc[UR6][R14.64+0x20], R18 ;  /* 0x000020120e007986 */ /* 0x0003e8000c101b06 */
[----:B------:R1:W-:Y:S02]  /*1460*/  STG.E.64 desc[UR6][R14.64+0x28], R20 ;  /* 0x000028140e007986 */ /* 0x0003e4000c101b06 */
.L_x_1:
[----:B0-----:R-:W-:Y:S05]  /*1470*/  BSYNC.RECONVERGENT B2 ;  /* 0x0000000000027941 */ /* 0x001fea0003800200 */
.L_x_0:
[----:B------:R-:W0:Y:S01]  /*1480*/  LDCU UR4, c[0x0][0x388] ;  /* 0x00007100ff0477ac */ /* 0x000e220008000800 */
[----:B------:R-:W-:Y:S01]  /*1490*/  BSSY.RECONVERGENT B0, `(.L_x_31) ;  /* 0x000006d000007945 */ /* 0x000fe20003800200 */
[----:B0-----:R-:W-:-:S13]  /*14a0*/  ISETP.GE.AND P0, PT, R2, UR4, PT ;  /* 0x0000000402007c0c */ /* 0x001fda000bf06270 */
[----:B------:R-:W-:Y:S05]  /*14b0*/  @P0 BRA `(.L_x_32) ;  /* 0x0000000400a80947 */ /* 0x000fea0003800000 */
[----:B------:R-:W-:Y:S01]  /*14c0*/  ISETP.NE.AND P0, PT, R3, R2, PT ;  /* 0x000000020300720c */ /* 0x000fe20003f05270 */
[----:B------:R-:W-:-:S12]  /*14d0*/  BSSY.RECONVERGENT B1, `(.L_x_33) ;  /* 0x0000067000017945 */ /* 0x000fd80003800200 */
[----:B------:R-:W-:Y:S05]  /*14e0*/  @!P0 BRA `(.L_x_34) ;  /* 0x0000000400948947 */ /* 0x000fea0003800000 */
[----:B------:R-:W1:Y:S02]  /*14f0*/  LDC.64 R4, c[0x0][0x380] ;  /* 0x0000e000ff047b82 */ /* 0x000e640000000a00 */
[----:B-1----:R-:W-:-:S04]  /*1500*/  IMAD.WIDE R20, R3, 0x48, R4 ;  /* 0x0000004803147825 */ /* 0x002fc800078e0204 */
[----:B------:R-:W-:Y:S01]  /*1510*/  IMAD.WIDE.U32 R4, R2, 0x48, R4 ;  /* 0x0000004802047825 */ /* 0x000fe200078e0004 */
[----:B------:R-:W2:Y:S04]  /*1520*/  LDG.E.64 R16, desc[UR6][R20.64+0x8] ;  /* 0x0000080614107981 */ /* 0x000ea8000c1e1b00 */
[----:B------:R-:W2:Y:S04]  /*1530*/  LDG.E.64 R8, desc[UR6][R4.64+0x8] ;  /* 0x0000080604087981 */ /* 0x000ea8000c1e1b00 */
[----:B------:R-:W3:Y:S04]  /*1540*/  LDG.E.64 R18, desc[UR6][R20.64] ;  /* 0x0000000614127981 */ /* 0x000ee8000c1e1b00 */
[----:B------:R-:W3:Y:S04]  /*1550*/  LDG.E.64 R6, desc[UR6][R4.64] ;  /* 0x0000000604067981 */ /* 0x000ee8000c1e1b00 */
[----:B------:R-:W4:Y:S04]  /*1560*/  LDG.E.64 R10, desc[UR6][R4.64+0x10] ;  /* 0x00001006040a7981 */ /* 0x000f28000c1e1b00 */
[----:B------:R-:W4:Y:S01]  /*1570*/  LDG.E.64 R14, desc[UR6][R20.64+0x10] ;  /* 0x00001006140e7981 */ /* 0x000f22000c1e1b00 */
[----:B------:R-:W-:Y:S01]  /*1580*/  UMOV UR4, 0xe826d695 ;  /* 0xe826d69500047882 */ /* 0x000fe20000000000 */
[----:B------:R-:W-:Y:S01]  /*1590*/  UMOV UR5, 0x3e112e0b ;  /* 0x3e112e0b00057882 */ /* 0x000fe20000000000 */
[----:B------:R-:W-:Y:S01]  /*15a0*/  BSSY.RECONVERGENT B2, `(.L_x_35) ;  /* 0x0000024000027945 */ /* 0x000fe20003800200 */
[----:B--2---:R-:W-:Y:S01]  /*15b0*/  DADD R16, R16, -R8 ;  /* 0x0000000010107229 */ /* 0x004fe20000000808 */
[----:B------:R-:W-:Y:S01]  /*15c0*/  IMAD.MOV.U32 R8, RZ, RZ, 0x0 ;  /* 0x00000000ff087424 */ /* 0x000fe200078e00ff */
[----:B------:R-:W-:Y:S01]  /*15d0*/  MOV R9, 0x3fd80000 ;  /* 0x3fd8000000097802 */ /* 0x000fe20000000f00 */
[----:B---3--:R-:W-:-:S05]  /*15e0*/  DADD R18, R18, -R6 ;  /* 0x0000000012127229 */ /* 0x008fca0000000806 */
[----:B------:R-:W-:Y:S02]  /*15f0*/  DMUL R6, R16, R16 ;  /* 0x0000001010067228 */ /* 0x000fe40000000000 */
[----:B----4-:R-:W-:-:S06]  /*1600*/  DADD R14, R14, -R10 ;  /* 0x000000000e0e7229 */ /* 0x010fcc000000080a */
[----:B------:R-:W-:-:S08]  /*1610*/  DFMA R6, R18, R18, R6 ;  /* 0x000000121206722b */ /* 0x000fd00000000006 */
[----:B------:R-:W-:-:S08]  /*1620*/  DFMA R6, R14, R14, R6 ;  /* 0x0000000e0e06722b */ /* 0x000fd00000000006 */
[----:B------:R-:W-:-:S06]  /*1630*/  DADD R22, R6, UR4 ;  /* 0x0000000406167e29 */ /* 0x000fcc0008000000 */
[----:B------:R-:W0:Y:S04]  /*1640*/  MUFU.RSQ64H R7, R23 ;  /* 0x0000001700077308 */ /* 0x000e280000001c00 */
[----:B------:R-:W-:-:S05]  /*1650*/  VIADD R6, R23, 0xfcb00000 ;  /* 0xfcb0000017067836 */ /* 0x000fca0000000000 */
[----:B------:R-:W-:Y:S01]  /*1660*/  ISETP.GE.U32.AND P0, PT, R6, 0x7ca00000, PT ;  /* 0x7ca000000600780c */ /* 0x000fe20003f06070 */
        /* <DEDUP_REMOVED lines=14> */
[----:B------:R-:W-:Y:S01]  /*1750*/  MOV R6, R5 ;  /* 0x0000000500067202 */ /* 0x000fe20000000f00 */
[----:B------:R-:W-:Y:S01]  /*1760*/  IMAD.MOV.U32 R9, RZ, RZ, R26 ;  /* 0x000000ffff097224 */ /* 0x000fe200078e001a */
[----:B------:R-:W-:Y:S01]  /*1770*/  MOV R13, 0x17c0 ;  /* 0x000017c0000d7802 */ /* 0x000fe20000000f00 */
[----:B------:R-:W-:Y:S02]  /*1780*/  IMAD.MOV.U32 R8, RZ, RZ, R27 ;  /* 0x000000ffff087224 */ /* 0x000fe400078e001b */
[----:B------:R-:W-:Y:S02]  /*1790*/  IMAD.MOV.U32 R5, RZ, RZ, R22 ;  /* 0x000000ffff057224 */ /* 0x000fe400078e0016 */
[----:B------:R-:W-:-:S07]  /*17a0*/  IMAD.MOV.U32 R4, RZ, RZ, R23 ;  /* 0x000000ffff047224 */ /* 0x000fce00078e0017 */
[----:B------:R-:W-:Y:S05]  /*17b0*/  CALL.REL.NOINC `($__internal_1_$__cuda_sm20_dsqrt_rn_f64_mediumpath_v1) ;  /* 0x0000001c000c7944 */ /* 0x000fea0003c00000 */
[----:B------:R-:W-:Y:S01]  /*17c0*/  IMAD.MOV.U32 R24, RZ, RZ, R5 ;  /* 0x000000ffff187224 */ /* 0x000fe200078e0005 */
[----:B------:R-:W-:-:S07]  /*17d0*/  MOV R25, R4 ;  /* 0x0000000400197202 */ /* 0x000fce0000000f00 */
.L_x_36:
[----:B------:R-:W-:Y:S05]  /*17e0*/  BSYNC.RECONVERGENT B2 ;  /* 0x0000000000027941 */ /* 0x000fea0003800200 */
.L_x_35:
[----:B------:R-:W-:Y:S01]  /*17f0*/  DADD R4, -RZ, |R24| ;  /* 0x00000000ff047229 */ /* 0x000fe20000000518 */
[----:B------:R-:W-:Y:S09]  /*1800*/  BSSY.RECONVERGENT B2, `(.L_x_37) ;  /* 0x0000004000027945 */ /* 0x000ff20003800200 */
[----:B------:R-:W-:Y:S01]  /*1810*/  IMAD.MOV.U32 R6, RZ, RZ, R4 ;  /* 0x000000ffff067224 */ /* 0x000fe200078e0004 */
[----:B------:R-:W-:-:S07]  /*1820*/  MOV R4, 0x1840 ;  /* 0x0000184000047802 */ /* 0x000fce0000000f00 */
[----:B------:R-:W-:Y:S05]  /*1830*/  CALL.REL.NOINC `($_Z9simulacaoP9particulaid$__internal_accurate_pow) ;  /* 0x0000001c00c07944 */ /* 0x000fea0003c00000 */
[----:B------:R-:W-:Y:S05]  /*1840*/  BSYNC.RECONVERGENT B2 ;  /* 0x0000000000027941 */ /* 0x000fea0003800200 */
.L_x_37:
[----:B------:R-:W-:Y:S01]  /*1850*/  DADD R8, R24, 2 ;  /* 0x4000000018087429 */ /* 0x000fe20000000000 */
[----:B------:R-:W-:Y:S01]  /*1860*/  BSSY.RECONVERGENT B2, `(.L_x_38) ;  /* 0x000000f000027945 */ /* 0x000fe20003800200 */
[----:B------:R-:W-:Y:S01]  /*1870*/  DSETP.NEU.AND P0, PT, R22, RZ, PT ;  /* 0x000000ff1600722a */ /* 0x000fe20003f0d000 */
[----:B------:R-:W-:-:S07]  /*1880*/  IMAD.MOV.U32 R4, RZ, RZ, R6 ;  /* 0x000000ffff047224 */ /* 0x000fce00078e0006 */
[----:B------:R-:W-:-:S04]  /*1890*/  LOP3.LUT R8, R9, 0x7ff00000, RZ, 0xc0, !PT ;  /* 0x7ff0000009087812 */ /* 0x000fc800078ec0ff */
[----:B------:R-:W-:Y:S02]  /*18a0*/  ISETP.NE.AND P1, PT, R8, 0x7ff00000, PT ;  /* 0x7ff000000800780c */ /* 0x000fe40003f25270 */
[----:B------:R-:W-:-:S11]  /*18b0*/  @!P0 CS2R R4, SRZ ;  /* 0x0000000000048805 */ /* 0x000fd6000001ff00 */
        /* <DEDUP_REMOVED lines=8> */
.L_x_40:
[----:B------:R-:W-:-:S11]  /*1940*/  DADD R4, R24, 2 ;  /* 0x4000000018047429 */ /* 0x000fd60000000000 */
.L_x_39:
[----:B------:R-:W-:Y:S05]  /*1950*/  BSYNC.RECONVERGENT B2 ;  /* 0x0000000000027941 */ /* 0x000fea0003800200 */
.L_x_38:
        /* <DEDUP_REMOVED lines=18> */
.L_x_42:
[----:B------:R-:W-:Y:S05]  /*1a80*/  BSYNC.RECONVERGENT B2 ;  /* 0x0000000000027941 */ /* 0x000fea0003800200 */
.L_x_41:
[----:B------:R-:W2:Y:S04]  /*1a90*/  LDG.E.64 R8, desc[UR6][R20.64+0x18] ;  /* 0x0000180614087981 */ /* 0x000ea8000c1e1b00 */
[----:B------:R-:W3:Y:S04]  /*1aa0*/  LDG.E.64 R10, desc[UR6][R20.64+0x20] ;  /* 0x00002006140a7981 */ /* 0x000ee8000c1e1b00 */
[----:B------:R-:W4:Y:S01]  /*1ab0*/  LDG.E.64 R12, desc[UR6][R20.64+0x28] ;  /* 0x00002806140c7981 */ /* 0x000f22000c1e1b00 */
[----:B------:R-:W-:Y:S02]  /*1ac0*/  FSEL R4, R6, RZ, P1 ;  /* 0x000000ff06047208 */ /* 0x000fe40000800000 */
[----:B------:R-:W-:-:S06]  /*1ad0*/  FSEL R5, R7, 1.875, P1 ;  /* 0x3ff0000007057808 */ /* 0x000fcc0000800000 */
[-C--:B--2---:R-:W-:Y:S02]  /*1ae0*/  DFMA R8, R18, R4.reuse, R8 ;  /* 0x000000041208722b */ /* 0x084fe40000000008 */
[----:B---3--:R-:W-:-:S05]  /*1af0*/  DFMA R10, R16, R4, R10 ;  /* 0x00000004100a722b */ /* 0x008fca000000000a */
[----:B------:R0:W-:Y:S01]  /*1b00*/  STG.E.64 desc[UR6][R20.64+0x18], R8 ;  /* 0x0000180814007986 */ /* 0x0001e2000c101b06 */
[----:B----4-:R-:W-:-:S03]  /*1b10*/  DFMA R12, R14, R4, R12 ;  /* 0x000000040e0c722b */ /* 0x010fc6000000000c */
[----:B------:R0:W-:Y:S04]  /*1b20*/  STG.E.64 desc[UR6][R20.64+0x20], R10 ;  /* 0x0000200a14007986 */ /* 0x0001e8000c101b06 */
[----:B------:R0:W-:Y:S04]  /*1b30*/  STG.E.64 desc[UR6][R20.64+0x28], R12 ;  /* 0x0000280c14007986 */ /* 0x0001e8000c101b06 */
.L_x_34:
[----:B------:R-:W-:Y:S05]  /*1b40*/  BSYNC.RECONVERGENT B1 ;  /* 0x0000000000017941 */ /* 0x000fea0003800200 */
.L_x_33:
[----:B------:R-:W-:-:S07]  /*1b50*/  VIADD R2, R2, 0x1 ;  /* 0x0000000102027836 */ /* 0x000fce0000000000 */
.L_x_32:
[----:B------:R-:W-:Y:S05]  /*1b60*/  BSYNC.RECONVERGENT B0 ;  /* 0x0000000000007941 */ /* 0x000fea0003800200 */
.L_x_31:
[----:B------:R-:W2:Y:S01]  /*1b70*/  LDCU UR8, c[0x0][0x388] ;  /* 0x00007100ff0877ac */ /* 0x000ea20008000800 */
[----:B------:R-:W-:Y:S01]  /*1b80*/  BSSY.RECONVERGENT B0, `(.L_x_43) ;  /* 0x000013e000007945 */ /* 0x000fe20003800200 */
[----:B--2---:R-:W-:-:S13]  /*1b90*/  ISETP.GE.AND P0, PT, R2, UR8, PT ;  /* 0x0000000802007c0c */ /* 0x004fda000bf06270 */
[----:B------:R-:W-:Y:S05]  /*1ba0*/  @!P0 BRA `(.L_x_44) ;  /* 0x0000000000188947 */ /* 0x000fea0003800000 */
[----:B------:R-:W2:Y:S02]  /*1bb0*/  LDC.64 R4, c[0x0][0x380] ;  /* 0x0000e000ff047b82 */ /* 0x000ea40000000a00 */
[----:B--2---:R-:W-:-:S05]  /*1bc0*/  IMAD.WIDE R4, R3, 0x48, R4 ;  /* 0x0000004803047825 */ /* 0x004fca00078e0204 */
[----:B------:R2:W5:Y:S04]  /*1bd0*/  LDG.E.64 R26, desc[UR6][R4.64+0x18] ;  /* 0x00001806041a7981 */ /* 0x000568000c1e1b00 */
[----:B------:R2:W5:Y:S04]  /*1be0*/  LDG.E.64 R24, desc[UR6][R4.64+0x20] ;  /* 0x0000200604187981 */ /* 0x000568000c1e1b00 */
[----:B------:R2:W5:Y:S01]  /*1bf0*/  LDG.E.64 R22, desc[UR6][R4.64+0x28] ;  /* 0x0000280604167981 */ /* 0x000562000c1e1b00 */
[----:B------:R-:W-:Y:S05]  /*1c00*/  BRA `(.L_x_45) ;  /* 0x0000001000d47947 */ /* 0x000fea0003800000 */
.L_x_44:
[----:B------:R-:W0:Y:S02]  /*1c10*/  LDC.64 R4, c[0x0][0x380] ;  /* 0x0000e000ff047b82 */ /* 0x000e240000000a00 */
[----:B01----:R-:W-:-:S05]  /*1c20*/  IMAD.WIDE R20, R3, 0x48, R4 ;  /* 0x0000004803147825 */ /* 0x003fca00078e0204 */
[----:B------:R0:W5:Y:S04]  /*1c30*/  LDG.E.64 R26, desc[UR6][R20.64+0x18] ;  /* 0x00001806141a7981 */ /* 0x000168000c1e1b00 */
[----:B------:R0:W5:Y:S04]  /*1c40*/  LDG.E.64 R24, desc[UR6][R20.64+0x20] ;  /* 0x0000200614187981 */ /* 0x000168000c1e1b00 */
[----:B------:R0:W5:Y:S01]  /*1c50*/  LDG.E.64 R22, desc[UR6][R20.64+0x28] ;  /* 0x0000280614167981 */ /* 0x000162000c1e1b00 */
[----:B------:R-:W-:Y:S01]  /*1c60*/  IADD3 R0, PT, PT, -R2, UR8, RZ ;  /* 0x0000000802007c10 */ /* 0x000fe2000fffe1ff */
[----:B------:R-:W-:Y:S03]  /*1c70*/  BSSY.RECONVERGENT B1, `(.L_x_46) ;  /* 0x0000064000017945 */ /* 0x000fe60003800200 */
[----:B------:R-:W-:-:S04]  /*1c80*/  LOP3.LUT R0, R0, 0x1, RZ, 0xc0, !PT ;  /* 0x0000000100007812 */ /* 0x000fc800078ec0ff */
[----:B------:R-:W-:Y:S01]  /*1c90*/  ISETP.NE.U32.AND P0, PT, R0, 0x1, PT ;  /* 0x000000010000780c */ /* 0x000fe20003f05070 */
[----:B------:R-:W-:-:S12]  /*1ca0*/  VIADD R0, R2, 0x1 ;  /* 0x0000000102007836 */ /* 0x000fd80000000000 */
[----:B0-----:R-:W-:Y:S05]  /*1cb0*/  @P0 BRA `(.L_x_47) ;  /* 0x00000004007c0947 */ /* 0x001fea0003800000 */
        /* <DEDUP_REMOVED lines=14> */
[----:B------:R-:W-:Y:S01]  /*1da0*/  DFMA R4, R18, R18, R4 ;  /* 0x000000121204722b */ /* 0x000fe20000000004 */
[----:B------:R-:W-:Y:S02]  /*1db0*/  IMAD.MOV.U32 R8, RZ, RZ, 0x0 ;  /* 0x00000000ff087424 */ /* 0x000fe400078e00ff */
[----:B------:R-:W-:-:S05]  /*1dc0*/  IMAD.MOV.U32 R9, RZ, RZ, 0x3fd80000 ;  /* 0x3fd80000ff097424 */ /* 0x000fca00078e00ff */
        /* <DEDUP_REMOVED lines=11> */
[----:B------:R-:W-:Y:S01]  /*1e80*/  VIADD R13, R7, 0xfff00000 ;  /* 0xfff00000070d7836 */ /* 0x000fe20000000000 */
[----:B------:R-:W-:-:S05]  /*1e90*/  MOV R12, R6 ;  /* 0x00000006000c7202 */ /* 0x000fca0000000f00 */
[----:B------:R-:W-:-:S08]  /*1ea0*/  DFMA R8, R32, -R32, R28 ;  /* 0x800000202008722b */ /* 0x000fd0000000001c */
[----:B------:R-:W-:Y:S01]  /*1eb0*/  DFMA R30, R8, R12, R32 ;  /* 0x0000000c081e722b */ /* 0x000fe20000000020 */
[----:B------:R-:W-:Y:S10]  /*1ec0*/  @!P0 BRA `(.L_x_49) ;  /* 0x0000000000348947 */ /* 0x000ff40003800000 */
[----:B------:R-:W-:Y:S01]  /*1ed0*/  IMAD.MOV.U32 R12, RZ, RZ, R6 ;  /* 0x000000ffff0c7224 */ /* 0x000fe200078e0006 */
[----:B------:R-:W-:Y:S01]  /*1ee0*/  MOV R5, R28 ;  /* 0x0000001c00057202 */ /* 0x000fe20000000f00 */
[----:B------:R-:W-:Y:S02]  /*1ef0*/  IMAD.MOV.U32 R11, RZ, RZ, R8 ;  /* 0x000000ffff0b7224 */ /* 0x000fe400078e0008 */
[----:B------:R-:W-:Y:S01]  /*1f00*/  IMAD.MOV.U32 R10, RZ, RZ, R9 ;  /* 0x000000ffff0a7224 */ /* 0x000fe200078e0009 */
[----:B------:R-:W-:Y:S01]  /*1f10*/  MOV R9, R32 ;  /* 0x0000002000097202 */ /* 0x000fe20000000f00 */
[----:B------:R-:W-:Y:S02]  /*1f20*/  IMAD.MOV.U32 R7, RZ, RZ, R4 ;  /* 0x000000ffff077224 */ /* 0x000fe400078e0004 */
[----:B------:R-:W-:Y:S01]  /*1f30*/  IMAD.MOV.U32 R6, RZ, RZ, R13 ;  /* 0x000000ffff067224 */ /* 0x000fe200078e000d */
[----:B------:R-:W-:Y:S01]  /*1f40*/  MOV R13, 0x1f80 ;  /* 0x00001f80000d7802 */ /* 0x000fe20000000f00 */
[----:B------:R-:W-:-:S02]  /*1f50*/  IMAD.MOV.U32 R8, RZ, RZ, R33 ;  /* 0x000000ffff087224 */ /* 0x000fc400078e0021 */
[----:B------:R-:W-:-:S07]  /*1f60*/  IMAD.MOV.U32 R4, RZ, RZ, R29 ;  /* 0x000000ffff047224 */ /* 0x000fce00078e001d */
[----:B-----5:R-:W-:Y:S05]  /*1f70*/  CALL.REL.NOINC `($__internal_1_$__cuda_sm20_dsqrt_rn_f64_mediumpath_v1) ;  /* 0x00000014001c7944 */ /* 0x020fea0003c00000 */
[----:B------:R-:W-:Y:S02]  /*1f80*/  IMAD.MOV.U32 R30, RZ, RZ, R5 ;  /* 0x000000ffff1e7224 */ /* 0x000fe400078e0005 */
[----:B------:R-:W-:-:S07]  /*1f90*/  IMAD.MOV.U32 R31, RZ, RZ, R4 ;  /* 0x000000ffff1f7224 */ /* 0x000fce00078e0004 */
.L_x_49:
[----:B------:R-:W-:Y:S05]  /*1fa0*/  BSYNC.RECONVERGENT B2 ;  /* 0x0000000000027941 */ /* 0x000fea0003800200 */
.L_x_48:
[----:B------:R-:W-:Y:S01]  /*1fb0*/  DADD R4, -RZ, |R30| ;  /* 0x00000000ff047229 */ /* 0x000fe2000000051e */
[----:B------:R-:W-:Y:S09]  /*1fc0*/  BSSY.RECONVERGENT B2, `(.L_x_50) ;  /* 0x0000004000027945 */ /* 0x000ff20003800200 */
[----:B------:R-:W-:-:S02]  /*1fd0*/  MOV R6, R4 ;  /* 0x0000000400067202 */ /* 0x000fc40000000f00 */
[----:B------:R-:W-:-:S07]  /*1fe0*/  MOV R4, 0x2000 ;  /* 0x0000200000047802 */ /* 0x000fce0000000f00 */
[----:B-----5:R-:W-:Y:S05]  /*1ff0*/  CALL.REL.NOINC `($_Z9simulacaoP9particulaid$__internal_accurate_pow) ;  /* 0x0000001400d07944 */ /* 0x020fea0003c00000 */
[----:B------:R-:W-:Y:S05]  /*2000*/  BSYNC.RECONVERGENT B2 ;  /* 0x0000000000027941 */ /* 0x000fea0003800200 */
.L_x_50:
        /* <DEDUP_REMOVED lines=15> */
.L_x_53:
[----:B------:R-:W-:-:S11]  /*2100*/  DADD R4, R30, 2 ;  /* 0x400000001e047429 */ /* 0x000fd60000000000 */
.L_x_52:
[----:B------:R-:W-:Y:S05]  /*2110*/  BSYNC.RECONVERGENT B2 ;  /* 0x0000000000027941 */ /* 0x000fea0003800200 */
.L_x_51:
        /* <DEDUP_REMOVED lines=18> */
.L_x_55:
[----:B------:R-:W-:Y:S05]  /*2240*/  BSYNC.RECONVERGENT B2 ;  /* 0x0000000000027941 */ /* 0x000fea0003800200 */
.L_x_54:
[----:B------:R-:W-:Y:S02]  /*2250*/  FSEL R4, R6, RZ, P1 ;  /* 0x000000ff06047208 */ /* 0x000fe40000800000 */
[----:B------:R-:W-:Y:S02]  /*2260*/  FSEL R5, R7, 1.875, P1 ;  /* 0x3ff0000007057808 */ /* 0x000fe40000800000 */
[----:B------:R-:W-:-:S04]  /*2270*/  MOV R2, R0 ;  /* 0x0000000000027202 */ /* 0x000fc80000000f00 */
[-C--:B------:R-:W-:Y:S02]  /*2280*/  DFMA R26, R18, R4.reuse, R26 ;  /* 0x00000004121a722b */ /* 0x080fe4000000001a */
[-C--:B------:R-:W-:Y:S02]  /*2290*/  DFMA R24, R16, R4.reuse, R24 ;  /* 0x000000041018722b */ /* 0x080fe40000000018 */
[----:B------:R-:W-:-:S11]  /*22a0*/  DFMA R22, R14, R4, R22 ;  /* 0x000000040e16722b */ /* 0x000fd60000000016 */
.L_x_47:
[----:B------:R-:W-:Y:S05]  /*22b0*/  BSYNC.RECONVERGENT B1 ;  /* 0x0000000000017941 */ /* 0x000fea0003800200 */
.L_x_46:
[----:B------:R-:W0:Y:S01]  /*22c0*/  LDC R7, c[0x0][0x388] ;  /* 0x0000e200ff077b82 */ /* 0x000e220000000800 */
[----:B------:R-:W-:Y:S01]  /*22d0*/  BSSY.RECONVERGENT B1, `(.L_x_56) ;  /* 0x00000c5000017945 */ /* 0x000fe20003800200 */
[----:B0-----:R-:W-:-:S13]  /*22e0*/  ISETP.NE.AND P0, PT, R0, R7, PT ;  /* 0x000000070000720c */ /* 0x001fda0003f05270 */
[----:B------:R-:W-:Y:S05]  /*22f0*/  @!P0 BRA `(.L_x_57) ;  /* 0x0000000c00088947 */ /* 0x000fea0003800000 */
[----:B------:R0:W5:Y:S01]  /*2300*/  LDG.E.64 R18, desc[UR6][R20.64] ;  /* 0x0000000614127981 */ /* 0x000162000c1e1b00 */
[----:B------:R-:W1:Y:S03]  /*2310*/  LDC.64 R4, c[0x0][0x380] ;  /* 0x0000e000ff047b82 */ /* 0x000e660000000a00 */
[----:B------:R0:W5:Y:S04]  /*2320*/  LDG.E.64 R16, desc[UR6][R20.64+0x8] ;  /* 0x0000080614107981 */ /* 0x000168000c1e1b00 */
[----:B------:R0:W5:Y:S01]  /*2330*/  LDG.E.64 R14, desc[UR6][R20.64+0x10] ;  /* 0x00001006140e7981 */ /* 0x000162000c1e1b00 */
[----:B-1----:R-:W-:-:S04]  /*2340*/  IMAD.WIDE.U32 R4, R2, 0x48, R4 ;  /* 0x0000004802047825 */ /* 0x002fc800078e0004 */
[----:B------:R-:W-:Y:S01]  /*2350*/  IMAD.IADD R2, R2, 0x1, -R7 ;  /* 0x0000000102027824 */ /* 0x000fe200078e0a07 */
[----:B------:R-:W-:-:S05]  /*2360*/  IADD3 R40, P0, PT, R4, 0x48, RZ ;  /* 0x0000004804287810 */ /* 0x000fca0007f1e0ff */
[----:B0-----:R-:W-:-:S08]  /*2370*/  IMAD.X R41, RZ, RZ, R5, P0 ;  /* 0x000000ffff297224 */ /* 0x001fd000000e0605 */
.L_x_74:
[----:B------:R-:W2:Y:S04]  /*2380*/  LDG.E.64 R36, desc[UR6][R40.64+-0x40] ;  /* 0xffffc00628247981 */ /* 0x000ea8000c1e1b00 */
[----:B------:R-:W3:Y:S04]  /*2390*/  LDG.E.64 R38, desc[UR6][R40.64+-0x48] ;  /* 0xffffb80628267981 */ /* 0x000ee8000c1e1b00 */
[----:B------:R-:W4:Y:S01]  /*23a0*/  LDG.E.64 R34, desc[UR6][R40.64+-0x38] ;  /* 0xffffc80628227981 */ /* 0x000f22000c1e1b00 */
[----:B------:R-:W-:Y:S01]  /*23b0*/  UMOV UR4, 0xe826d695 ;  /* 0xe826d69500047882 */ /* 0x000fe20000000000 */
[----:B------:R-:W-:Y:S01]  /*23c0*/  UMOV UR5, 0x3e112e0b ;  /* 0x3e112e0b00057882 */ /* 0x000fe20000000000 */
[----:B------:R-:W-:Y:S01]  /*23d0*/  MOV R8, 0x0 ;  /* 0x0000000000087802 */ /* 0x000fe20000000f00 */
[----:B------:R-:W-:Y:S01]  /*23e0*/  IMAD.MOV.U32 R9, RZ, RZ, 0x3fd80000 ;  /* 0x3fd80000ff097424 */ /* 0x000fe200078e00ff */
[----:B------:R-:W-:Y:S01]  /*23f0*/  BSSY.RECONVERGENT B2, `(.L_x_58) ;  /* 0x0000023000027945 */ /* 0x000fe20003800200 */
        /* <DEDUP_REMOVED lines=26> */
[----:B------:R-:W-:Y:S01]  /*25a0*/  MOV R4, R29 ;  /* 0x0000001d00047202 */ /* 0x000fe20000000f00 */
[----:B------:R-:W-:Y:S01]  /*25b0*/  IMAD.MOV.U32 R6, RZ, RZ, R13 ;  /* 0x000000ffff067224 */ /* 0x000fe200078e000d */
[----:B------:R-:W-:Y:S01]  /*25c0*/  MOV R13, 0x2600 ;  /* 0x00002600000d7802 */ /* 0x000fe20000000f00 */
[----:B------:R-:W-:Y:S02]  /*25d0*/  IMAD.MOV.U32 R9, RZ, RZ, R32 ;  /* 0x000000ffff097224 */ /* 0x000fe400078e0020 */
[----:B------:R-:W-:-:S07]  /*25e0*/  IMAD.MOV.U32 R5, RZ, RZ, R28 ;  /* 0x000000ffff057224 */ /* 0x000fce00078e001c */
[----:B------:R-:W-:Y:S05]  /*25f0*/  CALL.REL.NOINC `($__internal_1_$__cuda_sm20_dsqrt_rn_f64_mediumpath_v1) ;  /* 0x0000000c007c7944 */ /* 0x000fea0003c00000 */
[----:B------:R-:W-:Y:S02]  /*2600*/  IMAD.MOV.U32 R30, RZ, RZ, R5 ;  /* 0x000000ffff1e7224 */ /* 0x000fe400078e0005 */
[----:B------:R-:W-:-:S07]  /*2610*/  IMAD.MOV.U32 R31, RZ, RZ, R4 ;  /* 0x000000ffff1f7224 */ /* 0x000fce00078e0004 */
.L_x_59:
[----:B------:R-:W-:Y:S05]  /*2620*/  BSYNC.RECONVERGENT B2 ;  /* 0x0000000000027941 */ /* 0x000fea0003800200 */
.L_x_58:
[----:B------:R-:W-:Y:S01]  /*2630*/  DADD R4, -RZ, |R30| ;  /* 0x00000000ff047229 */ /* 0x000fe2000000051e */
[----:B------:R-:W-:Y:S09]  /*2640*/  BSSY.RECONVERGENT B2, `(.L_x_60) ;  /* 0x0000004000027945 */ /* 0x000ff20003800200 */
[----:B------:R-:W-:Y:S01]  /*2650*/  IMAD.MOV.U32 R6, RZ, RZ, R4 ;  /* 0x000000ffff067224 */ /* 0x000fe200078e0004 */
[----:B------:R-:W-:-:S07]  /*2660*/  MOV R4, 0x2680 ;  /* 0x0000268000047802 */ /* 0x000fce0000000f00 */
[----:B------:R-:W-:Y:S05]  /*2670*/  CALL.REL.NOINC `($_Z9simulacaoP9particulaid$__internal_accurate_pow) ;  /* 0x0000001000307944 */ /* 0x000fea0003c00000 */
[----:B------:R-:W-:Y:S05]  /*2680*/  BSYNC.RECONVERGENT B2 ;  /* 0x0000000000027941 */ /* 0x000fea0003800200 */
.L_x_60:
        /* <DEDUP_REMOVED lines=12> */
[----:B------:R-:W-:Y:S01]  /*2750*/  MOV R4, 0x0 ;  /* 0x0000000000047802 */ /* 0x000fe20000000f00 */
[----:B------:R-:W-:Y:S01]  /*2760*/  IMAD.MOV.U32 R5, RZ, RZ, 0x7ff00000 ;  /* 0x7ff00000ff057424 */ /* 0x000fe200078e00ff */
[----:B------:R-:W-:Y:S06]  /*2770*/  BRA `(.L_x_62) ;  /* 0x0000000000047947 */ /* 0x000fec0003800000 */
.L_x_63:
[----:B------:R-:W-:-:S11]  /*2780*/  DADD R4, R30, 2 ;  /* 0x400000001e047429 */ /* 0x000fd60000000000 */
.L_x_62:
[----:B------:R-:W-:Y:S05]  /*2790*/  BSYNC.RECONVERGENT B2 ;  /* 0x0000000000027941 */ /* 0x000fea0003800200 */
.L_x_61:
        /* <DEDUP_REMOVED lines=19> */
.L_x_65:
[----:B------:R-:W-:Y:S05]  /*28d0*/  BSYNC.RECONVERGENT B2 ;  /* 0x0000000000027941 */ /* 0x000fea0003800200 */
.L_x_64:
        /* <DEDUP_REMOVED lines=40> */
[----:B------:R-:W-:Y:S02]  /*2b60*/  IMAD.MOV.U32 R7, RZ, RZ, R4 ;  /* 0x000000ffff077224 */ /* 0x000fe400078e0004 */
[----:B------:R-:W-:Y:S01]  /*2b70*/  IMAD.MOV.U32 R6, RZ, RZ, R13 ;  /* 0x000000ffff067224 */ /* 0x000fe200078e000d */
[----:B------:R-:W-:Y:S01]  /*2b80*/  MOV R13, 0x2bb0 ;  /* 0x00002bb0000d7802 */ /* 0x000fe20000000f00 */
[----:B------:R-:W-:-:S07]  /*2b90*/  IMAD.MOV.U32 R4, RZ, RZ, R43 ;  /* 0x000000ffff047224 */ /* 0x000fce00078e002b */
[----:B------:R-:W-:Y:S05]  /*2ba0*/  CALL.REL.NOINC `($__internal_1_$__cuda_sm20_dsqrt_rn_f64_mediumpath_v1) ;  /* 0x0000000800107944 */ /* 0x000fea0003c00000 */
[----:B------:R-:W-:Y:S02]  /*2bb0*/  IMAD.MOV.U32 R34, RZ, RZ, R5 ;  /* 0x000000ffff227224 */ /* 0x000fe400078e0005 */
[----:B------:R-:W-:-:S07]  /*2bc0*/  IMAD.MOV.U32 R35, RZ, RZ, R4 ;  /* 0x000000ffff237224 */ /* 0x000fce00078e0004 */
.L_x_67:
[----:B------:R-:W-:Y:S05]  /*2bd0*/  BSYNC.RECONVERGENT B2 ;  /* 0x0000000000027941 */ /* 0x000fea0003800200 */
.L_x_66:
[----:B------:R-:W-:Y:S01]  /*2be0*/  DADD R4, -RZ, |R34| ;  /* 0x00000000ff047229 */ /* 0x000fe20000000522 */
[----:B------:R-:W-:Y:S09]  /*2bf0*/  BSSY.RECONVERGENT B2, `(.L_x_68) ;  /* 0x0000004000027945 */ /* 0x000ff20003800200 */
[----:B------:R-:W-:-:S02]  /*2c00*/  MOV R6, R4 ;  /* 0x0000000400067202 */ /* 0x000fc40000000f00 */
[----:B------:R-:W-:-:S07]  /*2c10*/  MOV R4, 0x2c30 ;  /* 0x00002c3000047802 */ /* 0x000fce0000000f00 */
[----:B------:R-:W-:Y:S05]  /*2c20*/  CALL.REL.NOINC `($_Z9simulacaoP9particulaid$__internal_accurate_pow) ;  /* 0x0000000800c47944 */ /* 0x000fea0003c00000 */
[----:B------:R-:W-:Y:S05]  /*2c30*/  BSYNC.RECONVERGENT B2 ;  /* 0x0000000000027941 */ /* 0x000fea0003800200 */
.L_x_68:
        /* <DEDUP_REMOVED lines=15> */
.L_x_71:
[----:B------:R-:W-:-:S11]  /*2d30*/  DADD R4, R34, 2 ;  /* 0x4000000022047429 */ /* 0x000fd60000000000 */
.L_x_70:
[----:B------:R-:W-:Y:S05]  /*2d40*/  BSYNC.RECONVERGENT B2 ;  /* 0x0000000000027941 */ /* 0x000fea0003800200 */
.L_x_69:
        /* <DEDUP_REMOVED lines=18> */
.L_x_73:
[----:B------:R-:W-:Y:S05]  /*2e70*/  BSYNC.RECONVERGENT B2 ;  /* 0x0000000000027941 */ /* 0x000fea0003800200 */
.L_x_72:
[----:B------:R-:W-:Y:S02]  /*2e80*/  IADD3 R2, PT, PT, R2, 0x2, RZ ;  /* 0x0000000202027810 */ /* 0x000fe40007ffe0ff */
[----:B------:R-:W-:Y:S02]  /*2e90*/  FSEL R4, R6, RZ, P1 ;  /* 0x000000ff06047208 */ /* 0x000fe40000800000 */
[----:B------:R-:W-:Y:S02]  /*2ea0*/  ISETP.NE.AND P0, PT, R2, RZ, PT ;  /* 0x000000ff0200720c */ /* 0x000fe40003f05270 */
[----:B------:R-:W-:Y:S02]  /*2eb0*/  FSEL R5, R7, 1.875, P1 ;  /* 0x3ff0000007057808 */ /* 0x000fe40000800000 */
[----:B------:R-:W-:-:S04]  /*2ec0*/  IADD3 R40, P1, PT, R40, 0x90, RZ ;  /* 0x0000009028287810 */ /* 0x000fc80007f3e0ff */
[-C--:B------:R-:W-:Y:S01]  /*2ed0*/  DFMA R26, R32, R4.reuse, R26 ;  /* 0x00000004201a722b */ /* 0x080fe2000000001a */
[----:B------:R-:W-:Y:S01]  /*2ee0*/  IMAD.X R41, RZ, RZ, R41, P1 ;  /* 0x000000ffff297224 */ /* 0x000fe200008e0629 */
[-C--:B------:R-:W-:Y:S02]  /*2ef0*/  DFMA R24, R30, R4.reuse, R24 ;  /* 0x000000041e18722b */ /* 0x080fe40000000018 */
[----:B------:R-:W-:Y:S01]  /*2f00*/  DFMA R22, R28, R4, R22 ;  /* 0x000000041c16722b */ /* 0x000fe20000000016 */
[----:B------:R-:W-:Y:S10]  /*2f10*/  @P0 BRA `(.L_x_74) ;  /* 0xfffffff400180947 */ /* 0x000ff4000383ffff */
.L_x_57:
[----:B------:R-:W-:Y:S05]  /*2f20*/  BSYNC.RECONVERGENT B1 ;  /* 0x0000000000017941 */ /* 0x000fea0003800200 */
.L_x_56:
[----:B-----5:R3:W-:Y:S04]  /*2f30*/  STG.E.64 desc[UR6][R20.64+0x18], R26 ;  /* 0x0000181a14007986 */ /* 0x0207e8000c101b06 */
[----:B------:R3:W-:Y:S04]  /*2f40*/  STG.E.64 desc[UR6][R20.64+0x20], R24 ;  /* 0x0000201814007986 */ /* 0x0007e8000c101b06 */
[----:B------:R3:W-:Y:S02]  /*2f50*/  STG.E.64 desc[UR6][R20.64+0x28], R22 ;  /* 0x0000281614007986 */ /* 0x0007e4000c101b06 */
.L_x_45:
[----:B------:R-:W-:Y:S05]  /*2f60*/  BSYNC.RECONVERGENT B0 ;  /* 0x0000000000007941 */ /* 0x000fea0003800200 */
.L_x_43:
[----:B--2---:R-:W0:Y:S01]  /*2f70*/  LDC.64 R4, c[0x0][0x380] ;  /* 0x0000e000ff047b82 */ /* 0x004e220000000a00 */
[----:B------:R-:W2:Y:S01]  /*2f80*/  LDCU.64 UR4, c[0x0][0x390] ;  /* 0x00007200ff0477ac */ /* 0x000ea20008000a00 */
[----:B01-3--:R-:W-:-:S05]  /*2f90*/  IMAD.WIDE R20, R3, 0x48, R4 ;  /* 0x0000004803147825 */ /* 0x00bfca00078e0204 */
[----:B------:R-:W2:Y:S04]  /*2fa0*/  LDG.E.64 R2, desc[UR6][R20.64+0x30] ;  /* 0x0000300614027981 */ /* 0x000ea8000c1e1b00 */
[----:B------:R-:W3:Y:S04]  /*2fb0*/  LDG.E.64 R4, desc[UR6][R20.64+0x38] ;  /* 0x0000380614047981 */ /* 0x000ee8000c1e1b00 */
[----:B------:R-:W4:Y:S01]  /*2fc0*/  LDG.E.64 R6, desc[UR6][R20.64+0x40] ;  /* 0x0000400614067981 */ /* 0x000f22000c1e1b00 */
[----:B--2--5:R-:W-:Y:S02]  /*2fd0*/  DFMA R2, R26, UR4, R2 ;  /* 0x000000041a027c2b */ /* 0x024fe40008000002 */
[----:B---3--:R-:W-:-:S05]  /*2fe0*/  DFMA R4, R24, UR4, R4 ;  /* 0x0000000418047c2b */ /* 0x008fca0008000004 */
[----:B------:R-:W-:Y:S01]  /*2ff0*/  STG.E.64 desc[UR6][R20.64+0x30], R2 ;  /* 0x0000300214007986 */ /* 0x000fe2000c101b06 */
[----:B----4-:R-:W-:-:S03]  /*3000*/  DFMA R6, R22, UR4, R6 ;  /* 0x0000000416067c2b */ /* 0x010fc60008000006 */
[----:B------:R-:W-:Y:S04]  /*3010*/  STG.E.64 desc[UR6][R20.64+0x38], R4 ;  /* 0x0000380414007986 */ /* 0x000fe8000c101b06 */
[----:B------:R-:W-:Y:S01]  /*3020*/  STG.E.64 desc[UR6][R20.64+0x40], R6 ;  /* 0x0000400614007986 */ /* 0x000fe2000c101b06 */
[----:B------:R-:W-:Y:S06]  /*3030*/  BAR.SYNC.DEFER_BLOCKING 0x0 ;  /* 0x0000000000007b1d */ /* 0x000fec0000010000 */
[----:B------:R-:W2:Y:S04]  /*3040*/  LDG.E.64 R8, desc[UR6][R20.64+0x30] ;  /* 0x0000300614087981 */ /* 0x000ea8000c1e1b00 */
[----:B------:R-:W2:Y:S04]  /*3050*/  LDG.E.64 R10, desc[UR6][R20.64] ;  /* 0x00000006140a7981 */ /* 0x000ea8000c1e1b00 */
[----:B------:R-:W3:Y:S04]  /*3060*/  LDG.E.64 R12, desc[UR6][R20.64+0x38] ;  /* 0x00003806140c7981 */ /* 0x000ee8000c1e1b00 */
[----:B------:R-:W3:Y:S04]  /*3070*/  LDG.E.64 R14, desc[UR6][R20.64+0x8] ;  /* 0x00000806140e7981 */ /* 0x000ee8000c1e1b00 */
[----:B------:R-:W4:Y:S04]  /*3080*/  LDG.E.64 R16, desc[UR6][R20.64+0x40] ;  /* 0x0000400614107981 */ /* 0x000f28000c1e1b00 */
[----:B------:R-:W4:Y:S01]  /*3090*/  LDG.E.64 R18, desc[UR6][R20.64+0x10] ;  /* 0x0000100614127981 */ /* 0x000f22000c1e1b00 */
[----:B--2---:R-:W-:-:S07]  /*30a0*/  DFMA R8, R8, UR4, R10 ;  /* 0x0000000408087c2b */ /* 0x004fce000800000a */
[----:B------:R-:W-:Y:S01]  /*30b0*/  STG.E.64 desc[UR6][R20.64], R8 ;  /* 0x0000000814007986 */ /* 0x000fe2000c101b06 */
[----:B---3--:R-:W-:-:S07]  /*30c0*/  DFMA R12, R12, UR4, R14 ;  /* 0x000000040c0c7c2b */ /* 0x008fce000800000e */
[----:B------:R-:W-:Y:S01]  /*30d0*/  STG.E.64 desc[UR6][R20.64+0x8], R12 ;  /* 0x0000080c14007986 */ /* 0x000fe2000c101b06 */
[----:B----4-:R-:W-:-:S07]  /*30e0*/  DFMA R16, R16, UR4, R18 ;  /* 0x0000000410107c2b */ /* 0x010fce0008000012 */
[----:B------:R-:W-:Y:S01]  /*30f0*/  STG.E.64 desc[UR6][R20.64+0x10], R16 ;  /* 0x0000101014007986 */ /* 0x000fe2000c101b06 */
[----:B------:R-:W-:Y:S06]  /*3100*/  BAR.SYNC.DEFER_BLOCKING 0x0 ;  /* 0x0000000000007b1d */ /* 0x000fec0000010000 */
[----:B------:R-:W-:Y:S05]  /*3110*/  EXIT ;  /* 0x000000000000794d */ /* 0x000fea0003800000 */
        .weak           $__internal_0_$__cuda_sm20_dblrcp_rn_slowpath_v3
        .type           $__internal_0_$__cuda_sm20_dblrcp_rn_slowpath_v3,@function
        .size           $__internal_0_$__cuda_sm20_dblrcp_rn_slowpath_v3,($__internal_1_$__cuda_sm20_dsqrt_rn_f64_mediumpath_v1 - $__internal_0_$__cuda_sm20_dblrcp_rn_slowpath_v3)
$__internal_0_$__cuda_sm20_dblrcp_rn_slowpath_v3:
[----:B------:R-:W-:Y:S01]  /*3120*/  IMAD.MOV.U32 R8, RZ, RZ, R7 ;  /* 0x000000ffff087224 */ /* 0x000fe200078e0007 */
[----:B------:R-:W-:Y:S01]  /*3130*/  BSSY.RECONVERGENT B3, `(.L_x_75) ;  /* 0x0000026000037945 */ /* 0x000fe20003800200 */
[----:B------:R-:W-:-:S06]  /*3140*/  IMAD.MOV.U32 R9, RZ, RZ, R6 ;  /* 0x000000ffff097224 */ /* 0x000fcc00078e0006 */
[----:B------:R-:W-:-:S14]  /*3150*/  DSETP.GTU.AND P0, PT, |R8|, +INF , PT ;  /* 0x7ff000000800742a */ /* 0x000fdc0003f0c200 */
[----:B------:R-:W-:Y:S05]  /*3160*/  @P0 BRA `(.L_x_76) ;  /* 0x0000000000800947 */ /* 0x000fea0003800000 */
[----:B------:R-:W-:-:S04]  /*3170*/  LOP3.LUT R6, R6, 0x7fffffff, RZ, 0xc0, !PT ;  /* 0x7fffffff06067812 */ /* 0x000fc800078ec0ff */
[----:B------:R-:W-:-:S04]  /*3180*/  IADD3 R7, PT, PT, R6, -0x1, RZ ;  /* 0xffffffff06077810 */ /* 0x000fc80007ffe0ff */
[----:B------:R-:W-:-:S13]  /*3190*/  ISETP.GE.U32.AND P0, PT, R7, 0x7fefffff, PT ;  /* 0x7fefffff0700780c */ /* 0x000fda0003f06070 */
[----:B------:R-:W-:Y:S01]  /*31a0*/  @P0 LOP3.LUT R11, R9, 0x7ff00000, RZ, 0x3c, !PT ;  /* 0x7ff00000090b0812 */ /* 0x000fe200078e3cff */
[----:B------:R-:W-:Y:S01]  /*31b0*/  @P0 IMAD.MOV.U32 R10, RZ, RZ, RZ ;  /* 0x000000ffff0a0224 */ /* 0x000fe200078e00ff */
[----:B------:R-:W-:Y:S06]  /*31c0*/  @P0 BRA `(.L_x_77) ;  /* 0x0000000000700947 */ /* 0x000fec0003800000 */
[----:B------:R-:W-:-:S13]  /*31d0*/  ISETP.GE.U32.AND P0, PT, R6, 0x1000001, PT ;  /* 0x010000010600780c */ /* 0x000fda0003f06070 */
[----:B------:R-:W-:Y:S05]  /*31e0*/  @!P0 BRA `(.L_x_78) ;  /* 0x0000000000388947 */ /* 0x000fea0003800000 */
[----:B------:R-:W-:Y:S01]  /*31f0*/  VIADD R11, R9, 0xc0200000 ;  /* 0xc0200000090b7836 */ /* 0x000fe20000000000 */
[----:B------:R-:W-:Y:S01]  /*3200*/  MOV R6, R4 ;  /* 0x0000000400067202 */ /* 0x000fe20000000f00 */
[----:B------:R-:W-:Y:S02]  /*3210*/  IMAD.MOV.U32 R10, RZ, RZ, R8 ;  /* 0x000000ffff0a7224 */ /* 0x000fe400078e0008 */
[----:B------:R-:W0:Y:S04]  /*3220*/  MUFU.RCP64H R7, R11 ;  /* 0x0000000b00077308 */ /* 0x000e280000001800 */
[----:B0-----:R-:W-:-:S08]  /*3230*/  DFMA R12, -R10, R6, 1 ;  /* 0x3ff000000a0c742b */ /* 0x001fd00000000106 */
[----:B------:R-:W-:-:S08]  /*3240*/  DFMA R12, R12, R12, R12 ;  /* 0x0000000c0c0c722b */ /* 0x000fd0000000000c */
[----:B------:R-:W-:-:S08]  /*3250*/  DFMA R12, R6, R12, R6 ;  /* 0x0000000c060c722b */ /* 0x000fd00000000006 */
[----:B------:R-:W-:-:S08]  /*3260*/  DFMA R10, -R10, R12, 1 ;  /* 0x3ff000000a0a742b */ /* 0x000fd0000000010c */
[----:B------:R-:W-:-:S08]  /*3270*/  DFMA R10, R12, R10, R12 ;  /* 0x0000000a0c0a722b */ /* 0x000fd0000000000c */
[----:B------:R-:W-:-:S08]  /*3280*/  DMUL R10, R10, 2.2250738585072013831e-308 ;  /* 0x001000000a0a7828 */ /* 0x000fd00000000000 */
[----:B------:R-:W-:-:S08]  /*3290*/  DFMA R6, -R8, R10, 1 ;  /* 0x3ff000000806742b */ /* 0x000fd0000000010a */
[----:B------:R-:W-:-:S08]  /*32a0*/  DFMA R6, R6, R6, R6 ;  /* 0x000000060606722b */ /* 0x000fd00000000006 */
[----:B------:R-:W-:Y:S01]  /*32b0*/  DFMA R10, R10, R6, R10 ;  /* 0x000000060a0a722b */ /* 0x000fe2000000000a */
[----:B------:R-:W-:Y:S10]  /*32c0*/  BRA `(.L_x_77) ;  /* 0x0000000000307947 */ /* 0x000ff40003800000 */
.L_x_78:
[----:B------:R-:W-:Y:S01]  /*32d0*/  DMUL R8, R8, 8.11296384146066816958e+31 ;  /* 0x4690000008087828 */ /* 0x000fe20000000000 */
[----:B------:R-:W-:-:S05]  /*32e0*/  IMAD.MOV.U32 R6, RZ, RZ, R4 ;  /* 0x000000ffff067224 */ /* 0x000fca00078e0004 */
[----:B------:R-:W0:Y:S02]  /*32f0*/  MUFU.RCP64H R7, R9 ;  /* 0x0000000900077308 */ /* 0x000e240000001800 */
[----:B0-----:R-:W-:-:S08]  /*3300*/  DFMA R10, -R8, R6, 1 ;  /* 0x3ff00000080a742b */ /* 0x001fd00000000106 */
[----:B------:R-:W-:-:S08]  /*3310*/  DFMA R10, R10, R10, R10 ;  /* 0x0000000a0a0a722b */ /* 0x000fd0000000000a */
[----:B------:R-:W-:-:S08]  /*3320*/  DFMA R10, R6, R10, R6 ;  /* 0x0000000a060a722b */ /* 0x000fd00000000006 */
[----:B------:R-:W-:-:S08]  /*3330*/  DFMA R8, -R8, R10, 1 ;  /* 0x3ff000000808742b */ /* 0x000fd0000000010a */
[----:B------:R-:W-:-:S08]  /*3340*/  DFMA R8, R10, R8, R10 ;  /* 0x000000080a08722b */ /* 0x000fd0000000000a */
[----:B------:R-:W-:Y:S01]  /*3350*/  DMUL R10, R8, 8.11296384146066816958e+31 ;  /* 0x46900000080a7828 */ /* 0x000fe20000000000 */
[----:B------:R-:W-:Y:S10]  /*3360*/  BRA `(.L_x_77) ;  /* 0x0000000000087947 */ /* 0x000ff40003800000 */
.L_x_76:
[----:B------:R-:W-:Y:S01]  /*3370*/  LOP3.LUT R11, R9, 0x80000, RZ, 0xfc, !PT ;  /* 0x00080000090b7812 */ /* 0x000fe200078efcff */
[----:B------:R-:W-:-:S07]  /*3380*/  IMAD.MOV.U32 R10, RZ, RZ, R8 ;  /* 0x000000ffff0a7224 */ /* 0x000fce00078e0008 */
.L_x_77:
[----:B------:R-:W-:Y:S05]  /*3390*/  BSYNC.RECONVERGENT B3 ;  /* 0x0000000000037941 */ /* 0x000fea0003800200 */
.L_x_75:
[----:B------:R-:W-:Y:S01]  /*33a0*/  IMAD.MOV.U32 R8, RZ, RZ, R5 ;  /* 0x000000ffff087224 */ /* 0x000fe200078e0005 */
[----:B------:R-:W-:Y:S01]  /*33b0*/  MOV R4, R11 ;  /* 0x0000000b00047202 */ /* 0x000fe20000000f00 */
[----:B------:R-:W-:Y:S02]  /*33c0*/  IMAD.MOV.U32 R9, RZ, RZ, 0x0 ;  /* 0x00000000ff097424 */ /* 0x000fe400078e00ff */
[----:B------:R-:W-:Y:S02]  /*33d0*/  IMAD.MOV.U32 R6, RZ, RZ, R10 ;  /* 0x000000ffff067224 */ /* 0x000fe400078e000a */
[----:B------:R-:W-:Y:S05]  /*33e0*/  RET.REL.NODEC R8 `(_Z9simulacaoP9particulaid) ;  /* 0xffffffcc08047950 */ /* 0x000fea0003c3ffff */
        .weak           $__internal_1_$__cuda_sm20_dsqrt_rn_f64_mediumpath_v1
        .type           $__internal_1_$__cuda_sm20_dsqrt_rn_f64_mediumpath_v1,@function
        .size           $__internal_1_$__cuda_sm20_dsqrt_rn_f64_mediumpath_v1,($_Z9simulacaoP9particulaid$__internal_accurate_pow - $__internal_1_$__cuda_sm20_dsqrt_rn_f64_mediumpath_v1)
$__internal_1_$__cuda_sm20_dsqrt_rn_f64_mediumpath_v1:
[----:B------:R-:W-:Y:S01]  /*33f0*/  ISETP.GE.U32.AND P0, PT, R7, -0x3400000, PT ;  /* 0xfcc000000700780c */ /* 0x000fe20003f06070 */
[----:B------:R-:W-:Y:S01]  /*3400*/  BSSY.RECONVERGENT B3, `(.L_x_79) ;  /* 0x000002e000037945 */ /* 0x000fe20003800200 */
[----:B------:R-:W-:Y:S01]  /*3410*/  LOP3.LUT R5, R5, R4, RZ, 0x3c, !PT ;  /* 0x0000000405057212 */ /* 0x000fe200078e3cff */
[----:B------:R-:W-:Y:S01]  /*3420*/  IMAD.MOV.U32 R7, RZ, RZ, R6 ;  /* 0x000000ffff077224 */ /* 0x000fe200078e0006 */
[----:B------:R-:W-:Y:S02]  /*3430*/  LOP3.LUT R11, R11, R10, RZ, 0x3c, !PT ;  /* 0x0000000a0b0b7212 */ /* 0x000fe400078e3cff */
[----:B------:R-:W-:Y:S02]  /*3440*/  LOP3.LUT R9, R9, R8, RZ, 0x3c, !PT ;  /* 0x0000000809097212 */ /* 0x000fe400078e3cff */
[----:B------:R-:W-:Y:S02]  /*3450*/  LOP3.LUT R4, R5, R4, RZ, 0x3c, !PT ;  /* 0x0000000405047212 */ /* 0x000fe400078e3cff */
[----:B------:R-:W-:-:S02]  /*3460*/  LOP3.LUT R10, R11, R10, RZ, 0x3c, !PT ;  /* 0x0000000a0b0a7212 */ /* 0x000fc400078e3cff */
[----:B------:R-:W-:Y:S02]  /*3470*/  LOP3.LUT R8, R9, R8, RZ, 0x3c, !PT ;  /* 0x0000000809087212 */ /* 0x000fe400078e3cff */
[----:B------:R-:W-:Y:S02]  /*3480*/  LOP3.LUT R5, R5, R4, RZ, 0x3c, !PT ;  /* 0x0000000405057212 */ /* 0x000fe400078e3cff */
[----:B------:R-:W-:Y:S02]  /*3490*/  LOP3.LUT R11, R11, R10, RZ, 0x3c, !PT ;  /* 0x0000000a0b0b7212 */ /* 0x000fe400078e3cff */
[----:B------:R-:W-:Y:S02]  /*34a0*/  MOV R6, R12 ;  /* 0x0000000c00067202 */ /* 0x000fe40000000f00 */
[----:B------:R-:W-:Y:S01]  /*34b0*/  LOP3.LUT R9, R9, R8, RZ, 0x3c, !PT ;  /* 0x0000000809097212 */ /* 0x000fe200078e3cff */
[----:B------:R-:W-:Y:S06]  /*34c0*/  @!P0 BRA `(.L_x_80) ;  /* 0x0000000000208947 */ /* 0x000fec0003800000 */
[----:B------:R-:W-:-:S10]  /*34d0*/  DFMA.RM R8, R10, R6, R8 ;  /* 0x000000060a08722b */ /* 0x000fd40000004008 */
[----:B------:R-:W-:-:S05]  /*34e0*/  IADD3 R6, P0, PT, R8, 0x1, RZ ;  /* 0x0000000108067810 */ /* 0x000fca0007f1e0ff */
[----:B------:R-:W-:-:S06]  /*34f0*/  IMAD.X R7, RZ, RZ, R9, P0 ;  /* 0x000000ffff077224 */ /* 0x000fcc00000e0609 */
[----:B------:R-:W-:-:S08]  /*3500*/  DFMA.RP R4, -R8, R6, R4 ;  /* 0x000000060804722b */ /* 0x000fd00000008104 */
[----:B------:R-:W-:-:S06]  /*3510*/  DSETP.GT.AND P0, PT, R4, RZ, PT ;  /* 0x000000ff0400722a */ /* 0x000fcc0003f04000 */
[----:B------:R-:W-:Y:S02]  /*3520*/  FSEL R6, R6, R8, P0 ;  /* 0x0000000806067208 */ /* 0x000fe40000000000 */
[----:B------:R-:W-:Y:S01]  /*3530*/  FSEL R7, R7, R9, P0 ;  /* 0x0000000907077208 */ /* 0x000fe20000000000 */
[----:B------:R-:W-:Y:S06]  /*3540*/  BRA `(.L_x_81) ;  /* 0x0000000000647947 */ /* 0x000fec0003800000 */
.L_x_80:
[----:B------:R-:W-:-:S14]  /*3550*/  DSETP.NE.AND P0, PT, R4, RZ, PT ;  /* 0x000000ff0400722a */ /* 0x000fdc0003f05000 */
[----:B------:R-:W-:Y:S05]  /*3560*/  @!P0 BRA `(.L_x_82) ;  /* 0x0000000000588947 */ /* 0x000fea0003800000 */
[----:B------:R-:W-:-:S13]  /*3570*/  ISETP.GE.AND P0, PT, R5, RZ, PT ;  /* 0x000000ff0500720c */ /* 0x000fda0003f06270 */
[----:B------:R-:W-:Y:S02]  /*3580*/  @!P0 IMAD.MOV.U32 R6, RZ, RZ, 0x0 ;  /* 0x00000000ff068424 */ /* 0x000fe400078e00ff */
[----:B------:R-:W-:Y:S01]  /*3590*/  @!P0 IMAD.MOV.U32 R7, RZ, RZ, -0x80000 ;  /* 0xfff80000ff078424 */ /* 0x000fe200078e00ff */
[----:B------:R-:W-:Y:S06]  /*35a0*/  @!P0 BRA `(.L_x_81) ;  /* 0x00000000004c8947 */ /* 0x000fec0003800000 */
[----:B------:R-:W-:-:S13]  /*35b0*/  ISETP.GT.AND P0, PT, R5, 0x7fefffff, PT ;  /* 0x7fefffff0500780c */ /* 0x000fda0003f04270 */
[----:B------:R-:W-:Y:S05]  /*35c0*/  @P0 BRA `(.L_x_82) ;  /* 0x0000000000400947 */ /* 0x000fea0003800000 */
[----:B------:R-:W-:Y:S01]  /*35d0*/  DMUL R10, R4, 8.11296384146066816958e+31 ;  /* 0x46900000040a7828 */ /* 0x000fe20000000000 */
[----:B------:R-:W-:Y:S01]  /*35e0*/  MOV R8, RZ ;  /* 0x000000ff00087202 */ /* 0x000fe20000000f00 */
[----:B------:R-:W-:Y:S02]  /*35f0*/  IMAD.MOV.U32 R4, RZ, RZ, 0x0 ;  /* 0x00000000ff047424 */ /* 0x000fe400078e00ff */
[----:B------:R-:W-:Y:S02]  /*3600*/  IMAD.MOV.U32 R5, RZ, RZ, 0x3fd80000 ;  /* 0x3fd80000ff057424 */ /* 0x000fe400078e00ff */
[----:B------:R-:W0:Y:S02]  /*3610*/  MUFU.RSQ64H R9, R11 ;  /* 0x0000000b00097308 */ /* 0x000e240000001c00 */
[----:B0-----:R-:W-:-:S08]  /*3620*/  DMUL R6, R8, R8 ;  /* 0x0000000808067228 */ /* 0x001fd00000000000 */
[----:B------:R-:W-:-:S08]  /*3630*/  DFMA R6, R10, -R6, 1 ;  /* 0x3ff000000a06742b */ /* 0x000fd00000000806 */
[----:B------:R-:W-:Y:S02]  /*3640*/  DFMA R4, R6, R4, 0.5 ;  /* 0x3fe000000604742b */ /* 0x000fe40000000004 */
[----:B------:R-:W-:-:S08]  /*3650*/  DMUL R6, R8, R6 ;  /* 0x0000000608067228 */ /* 0x000fd00000000000 */
[----:B------:R-:W-:-:S08]  /*3660*/  DFMA R6, R4, R6, R8 ;  /* 0x000000060406722b */ /* 0x000fd00000000008 */
[----:B------:R-:W-:Y:S02]  /*3670*/  DMUL R4, R10, R6 ;  /* 0x000000060a047228 */ /* 0x000fe40000000000 */
[----:B------:R-:W-:-:S06]  /*3680*/  VIADD R7, R7, 0xfff00000 ;  /* 0xfff0000007077836 */ /* 0x000fcc0000000000 */
[----:B------:R-:W-:-:S08]  /*3690*/  DFMA R10, R4, -R4, R10 ;  /* 0x80000004040a722b */ /* 0x000fd0000000000a */
[----:B------:R-:W-:-:S10]  /*36a0*/  DFMA R6, R6, R10, R4 ;  /* 0x0000000a0606722b */ /* 0x000fd40000000004 */
[----:B------:R-:W-:Y:S01]  /*36b0*/  IADD3 R7, PT, PT, R7, -0x3500000, RZ ;  /* 0xfcb0000007077810 */ /* 0x000fe20007ffe0ff */
[----:B------:R-:W-:Y:S06]  /*36c0*/  BRA `(.L_x_81) ;  /* 0x0000000000047947 */ /* 0x000fec0003800000 */
.L_x_82:
[----:B------:R-:W-:-:S11]  /*36d0*/  DADD R6, R4, R4 ;  /* 0x0000000004067229 */ /* 0x000fd60000000004 */
.L_x_81:
[----:B------:R-:W-:Y:S05]  /*36e0*/  BSYNC.RECONVERGENT B3 ;  /* 0x0000000000037941 */ /* 0x000fea0003800200 */
.L_x_79:
[----:B------:R-:W-:Y:S02]  /*36f0*/  IMAD.MOV.U32 R5, RZ, RZ, R6 ;  /* 0x000000ffff057224 */ /* 0x000fe400078e0006 */
[----:B------:R-:W-:Y:S01]  /*3700*/  IMAD.MOV.U32 R4, RZ, RZ, R7 ;  /* 0x000000ffff047224 */ /* 0x000fe200078e0007 */
[----:B------:R-:W-:Y:S01]  /*3710*/  MOV R7, 0x0 ;  /* 0x0000000000077802 */ /* 0x000fe20000000f00 */
[----:B------:R-:W-:-:S04]  /*3720*/  IMAD.MOV.U32 R6, RZ, RZ, R13 ;  /* 0x000000ffff067224 */ /* 0x000fc800078e000d */
[----:B------:R-:W-:Y:S05]  /*3730*/  RET.REL.NODEC R6 `(_Z9simulacaoP9particulaid) ;  /* 0xffffffc806307950 */ /* 0x000fea0003c3ffff */
        .type           $_Z9simulacaoP9particulaid$__internal_accurate_pow,@function
        .size           $_Z9simulacaoP9particulaid$__internal_accurate_pow,(.L_x_87 - $_Z9simulacaoP9particulaid$__internal_accurate_pow)
$_Z9simulacaoP9particulaid$__internal_accurate_pow:
[----:B------:R-:W-:Y:S01]  /*3740*/  ISETP.GT.U32.AND P0, PT, R5, 0xfffff, PT ;  /* 0x000fffff0500780c */ /* 0x000fe20003f04070 */
[--C-:B------:R-:W-:Y:S01]  /*3750*/  IMAD.MOV.U32 R7, RZ, RZ, R5.reuse ;  /* 0x000000ffff077224 */ /* 0x100fe200078e0005 */
[----:B------:R-:W-:Y:S01]  /*3760*/  UMOV UR4, 0x7d2cafe2 ;  /* 0x7d2cafe200047882 */ /* 0x000fe20000000000 */
[----:B------:R-:W-:Y:S01]  /*3770*/  UMOV UR5, 0x3eb0f5ff ;  /* 0x3eb0f5ff00057882 */ /* 0x000fe20000000000 */
[----:B------:R-:W-:Y:S01]  /*3780*/  SHF.R.U32.HI R5, RZ, 0x14, R5 ;  /* 0x00000014ff057819 */ /* 0x000fe20000011605 */
[----:B------:R-:W-:Y:S01]  /*3790*/  UMOV UR10, 0x3b39803f ;  /* 0x3b39803f000a7882 */ /* 0x000fe20000000000 */
[----:B------:R-:W-:-:S07]  /*37a0*/  UMOV UR11, 0x3c7abc9e ;  /* 0x3c7abc9e000b7882 */ /* 0x000fce0000000000 */
[----:B------:R-:W-:-:S10]  /*37b0*/  @!P0 DMUL R8, R6, 1.80143985094819840000e+16 ;  /* 0x4350000006088828 */ /* 0x000fd40000000000 */
[----:B------:R-:W-:Y:S01]  /*37c0*/  @!P0 IMAD.MOV.U32 R7, RZ, RZ, R9 ;  /* 0x000000ffff078224 */ /* 0x000fe200078e0009 */
[----:B------:R-:W-:Y:S01]  /*37d0*/  @!P0 LEA.HI R5, R9, 0xffffffca, RZ, 0xc ;  /* 0xffffffca09058811 */ /* 0x000fe200078f60ff */
[----:B------:R-:W-:-:S03]  /*37e0*/  @!P0 IMAD.MOV.U32 R6, RZ, RZ, R8 ;  /* 0x000000ffff068224 */ /* 0x000fc600078e0008 */
[----:B------:R-:W-:Y:S02]  /*37f0*/  LOP3.LUT R7, R7, 0x800fffff, RZ, 0xc0, !PT ;  /* 0x800fffff07077812 */ /* 0x000fe400078ec0ff */
[----:B------:R-:W-:Y:S02]  /*3800*/  MOV R46, R6 ;  /* 0x00000006002e7202 */ /* 0x000fe40000000f00 */
[----:B------:R-:W-:-:S04]  /*3810*/  LOP3.LUT R7, R7, 0x3ff00000, RZ, 0xfc, !PT ;  /* 0x3ff0000007077812 */ /* 0x000fc800078efcff */
[----:B------:R-:W-:Y:S01]  /*3820*/  ISETP.GE.U32.AND P1, PT, R7, 0x3ff6a09f, PT ;  /* 0x3ff6a09f0700780c */ /* 0x000fe20003f26070 */
[----:B------:R-:W-:-:S12]  /*3830*/  IMAD.MOV.U32 R47, RZ, RZ, R7 ;  /* 0x000000ffff2f7224 */ /* 0x000fd800078e0007 */
[----:B------:R-:W-:-:S04]  /*3840*/  @P1 VIADD R6, R47, 0xfff00000 ;  /* 0xfff000002f061836 */ /* 0x000fc80000000000 */
[----:B------:R-:W-:Y:S01]  /*3850*/  @P1 IMAD.MOV.U32 R47, RZ, RZ, R6 ;  /* 0x000000ffff2f1224 */ /* 0x000fe200078e0006 */
[----:B------:R-:W-:-:S05]  /*3860*/  MOV R6, RZ ;  /* 0x000000ff00067202 */ /* 0x000fca0000000f00 */
[C---:B------:R-:W-:Y:S02]  /*3870*/  DADD R12, R46.reuse, 1 ;  /* 0x3ff000002e0c7429 */ /* 0x040fe40000000000 */
[----:B------:R-:W-:-:S04]  /*3880*/  DADD R46, R46, -1 ;  /* 0xbff000002e2e7429 */ /* 0x000fc80000000000 */
[----:B------:R-:W0:Y:S02]  /*3890*/  MUFU.RCP64H R7, R13 ;  /* 0x0000000d00077308 */ /* 0x000e240000001800 */
[----:B0-----:R-:W-:-:S08]  /*38a0*/  DFMA R12, -R12, R6, 1 ;  /* 0x3ff000000c0c742b */ /* 0x001fd00000000106 */
[----:B------:R-:W-:-:S08]  /*38b0*/  DFMA R12, R12, R12, R12 ;  /* 0x0000000c0c0c722b */ /* 0x000fd0000000000c */
[----:B------:R-:W-:Y:S01]  /*38c0*/  DFMA R12, R6, R12, R6 ;  /* 0x0000000c060c722b */ /* 0x000fe20000000006 */
[----:B------:R-:W-:Y:S02]  /*38d0*/  IMAD.MOV.U32 R6, RZ, RZ, 0x41ad3b5a ;  /* 0x41ad3b5aff067424 */ /* 0x000fe400078e00ff */
[----:B------:R-:W-:-:S05]  /*38e0*/  IMAD.MOV.U32 R7, RZ, RZ, 0x3ed0f5d2 ;  /* 0x3ed0f5d2ff077424 */ /* 0x000fca00078e00ff */
[----:B------:R-:W-:-:S08]  /*38f0*/  DMUL R54, R46, R12 ;  /* 0x0000000c2e367228 */ /* 0x000fd00000000000 */
[----:B------:R-:W-:-:S08]  /*3900*/  DFMA R54, R46, R12, R54 ;  /* 0x0000000c2e36722b */ /* 0x000fd00000000036 */
[----:B------:R-:W-:Y:S02]  /*3910*/  DMUL R44, R54, R54 ;  /* 0x00000036362c7228 */ /* 0x000fe40000000000 */
[----:B------:R-:W-:-:S06]  /*3920*/  DADD R10, R46, -R54 ;  /* 0x000000002e0a7229 */ /* 0x000fcc0000000836 */
[----:B------:R-:W-:Y:S01]  /*3930*/  DFMA R6, R44, UR4, R6 ;  /* 0x000000042c067c2b */ /* 0x000fe20008000006 */
[----:B------:R-:W-:Y:S01]  /*3940*/  UMOV UR4, 0x75488a3f ;  /* 0x75488a3f00047882 */ /* 0x000fe20000000000 */
[----:B------:R-:W-:Y:S01]  /*3950*/  UMOV UR5, 0x3ef3b20a ;  /* 0x3ef3b20a00057882 */ /* 0x000fe20000000000 */
[----:B------:R-:W-:-:S05]  /*3960*/  DADD R10, R10, R10 ;  /* 0x000000000a0a7229 */ /* 0x000fca000000000a */
[----:B------:R-:W-:Y:S01]  /*3970*/  DFMA R6, R44, R6, UR4 ;  /* 0x000000042c067e2b */ /* 0x000fe20008000006 */
[----:B------:R-:W-:Y:S01]  /*3980*/  UMOV UR4, 0xe4faecd5 ;  /* 0xe4faecd500047882 */ /* 0x000fe20000000000 */
[----:B------:R-:W-:Y:S01]  /*3990*/  UMOV UR5, 0x3f1745cd ;  /* 0x3f1745cd00057882 */ /* 0x000fe20000000000 */
[----:B------:R-:W-:-:S05]  /*39a0*/  DFMA R10, R46, -R54, R10 ;  /* 0x800000362e0a722b */ /* 0x000fca000000000a */
[----:B------:R-:W-:Y:S01]  /*39b0*/  DFMA R6, R44, R6, UR4 ;  /* 0x000000042c067e2b */ /* 0x000fe20008000006 */
[----:B------:R-:W-:Y:S01]  /*39c0*/  UMOV UR4, 0x258a578b ;  /* 0x258a578b00047882 */ /* 0x000fe20000000000 */
[----:B------:R-:W-:Y:S01]  /*39d0*/  UMOV UR5, 0x3f3c71c7 ;  /* 0x3f3c71c700057882 */ /* 0x000fe20000000000 */
[----:B------:R-:W-:Y:S02]  /*39e0*/  DMUL R10, R12, R10 ;  /* 0x0000000a0c0a7228 */ /* 0x000fe40000000000 */
[----:B------:R-:W-:-:S03]  /*39f0*/  DMUL R12, R54, R54 ;  /* 0x00000036360c7228 */ /* 0x000fc60000000000 */
[----:B------:R-:W-:Y:S01]  /*3a00*/  DFMA R6, R44, R6, UR4 ;  /* 0x000000042c067e2b */ /* 0x000fe20008000006 */
[----:B------:R-:W-:Y:S01]  /*3a10*/  UMOV UR4, 0x9242b910 ;  /* 0x9242b91000047882 */ /* 0x000fe20000000000 */
[----:B------:R-:W-:-:S03]  /*3a20*/  UMOV UR5, 0x3f624924 ;  /* 0x3f62492400057882 */ /* 0x000fc60000000000 */
[----:B------:R-:W-:-:S03]  /*3a30*/  DMUL R46, R54, R12 ;  /* 0x0000000c362e7228 */ /* 0x000fc60000000000 */
[----:B------:R-:W-:Y:S01]  /*3a40*/  DFMA R6, R44, R6, UR4 ;  /* 0x000000042c067e2b */ /* 0x000fe20008000006 */
[----:B------:R-:W-:Y:S01]  /*3a50*/  UMOV UR4, 0x99999dfb ;  /* 0x99999dfb00047882 */ /* 0x000fe20000000000 */
[----:B------:R-:W-:-:S06]  /*3a60*/  UMOV UR5, 0x3f899999 ;  /* 0x3f89999900057882 */ /* 0x000fcc0000000000 */
[----:B------:R-:W-:Y:S01]  /*3a70*/  DFMA R6, R44, R6, UR4 ;  /* 0x000000042c067e2b */ /* 0x000fe20008000006 */
[----:B------:R-:W-:Y:S01]  /*3a80*/  UMOV UR4, 0x55555555 ;  /* 0x5555555500047882 */ /* 0x000fe20000000000 */
[----:B------:R-:W-:-:S06]  /*3a90*/  UMOV UR5, 0x3fb55555 ;  /* 0x3fb5555500057882 */ /* 0x000fcc0000000000 */
[----:B------:R-:W-:-:S08]  /*3aa0*/  DFMA R48, R44, R6, UR4 ;  /* 0x000000042c307e2b */ /* 0x000fd00008000006 */
[----:B------:R-:W-:Y:S01]  /*3ab0*/  DADD R52, -R48, UR4 ;  /* 0x0000000430347e29 */ /* 0x000fe20008000100 */
[----:B------:R-:W-:Y:S01]  /*3ac0*/  UMOV UR4, 0xb9e7b0 ;  /* 0x00b9e7b000047882 */ /* 0x000fe20000000000 */
[----:B------:R-:W-:-:S06]  /*3ad0*/  UMOV UR5, 0x3c46a4cb ;  /* 0x3c46a4cb00057882 */ /* 0x000fcc0000000000 */
[----:B------:R-:W-:Y:S02]  /*3ae0*/  DFMA R52, R44, R6, R52 ;  /* 0x000000062c34722b */ /* 0x000fe40000000034 */
[----:B------:R-:W-:Y:S01]  /*3af0*/  DFMA R44, R54, R54, -R12 ;  /* 0x00000036362c722b */ /* 0x000fe2000000080c */
[----:B------:R-:W-:Y:S01]  /*3b00*/  VIADD R7, R11, 0x100000 ;  /* 0x001000000b077836 */ /* 0x000fe20000000000 */
[----:B------:R-:W-:-:S04]  /*3b10*/  MOV R6, R10 ;  /* 0x0000000a00067202 */ /* 0x000fc80000000f00 */
[----:B------:R-:W-:Y:S01]  /*3b20*/  DADD R52, R52, -UR4 ;  /* 0x8000000434347e29 */ /* 0x000fe20008000000 */
[----:B------:R-:W-:Y:S01]  /*3b30*/  UMOV UR4, 0x80000000 ;  /* 0x8000000000047882 */ /* 0x000fe20000000000 */
[C---:B------:R-:W-:Y:S01]  /*3b40*/  DFMA R6, R54.reuse, R6, R44 ;  /* 0x000000063606722b */ /* 0x040fe2000000002c */
[----:B------:R-:W-:Y:S01]  /*3b50*/  UMOV UR5, 0x43300000 ;  /* 0x4330000000057882 */ /* 0x000fe20000000000 */
[----:B------:R-:W-:-:S04]  /*3b60*/  DFMA R44, R54, R12, -R46 ;  /* 0x0000000c362c722b */ /* 0x000fc8000000082e */
[----:B------:R-:W-:-:S04]  /*3b70*/  DADD R50, R48, R52 ;  /* 0x0000000030327229 */ /* 0x000fc80000000034 */
[----:B------:R-:W-:-:S04]  /*3b80*/  DFMA R44, R10, R12, R44 ;  /* 0x0000000c0a2c722b */ /* 0x000fc8000000002c */
[----:B------:R-:W-:Y:S02]  /*3b90*/  DMUL R12, R50, R46 ;  /* 0x0000002e320c7228 */ /* 0x000fe40000000000 */
[----:B------:R-:W-:Y:S02]  /*3ba0*/  DADD R48, R48, -R50 ;  /* 0x0000000030307229 */ /* 0x000fe40000000832 */
[----:B------:R-:W-:-:S04]  /*3bb0*/  DFMA R44, R54, R6, R44 ;  /* 0x00000006362c722b */ /* 0x000fc8000000002c */
[----:B------:R-:W-:Y:S02]  /*3bc0*/  DFMA R6, R50, R46, -R12 ;  /* 0x0000002e3206722b */ /* 0x000fe4000000080c */
[----:B------:R-:W-:-:S06]  /*3bd0*/  DADD R48, R52, R48 ;  /* 0x0000000034307229 */ /* 0x000fcc0000000030 */
[----:B------:R-:W-:-:S08]  /*3be0*/  DFMA R6, R50, R44, R6 ;  /* 0x0000002c3206722b */ /* 0x000fd00000000006 */
[----:B------:R-:W-:-:S08]  /*3bf0*/  DFMA R46, R48, R46, R6 ;  /* 0x0000002e302e722b */ /* 0x000fd00000000006 */
[----:B------:R-:W-:-:S08]  /*3c00*/  DADD R6, R12, R46 ;  /* 0x000000000c067229 */ /* 0x000fd0000000002e */
[--C-:B------:R-:W-:Y:S02]  /*3c10*/  DADD R44, R54, R6.reuse ;  /* 0x00000000362c7229 */ /* 0x100fe40000000006 */
[----:B------:R-:W-:-:S06]  /*3c20*/  DADD R12, R12, -R6 ;  /* 0x000000000c0c7229 */ /* 0x000fcc0000000806 */
[----:B------:R-:W-:Y:S02]  /*3c30*/  DADD R54, R54, -R44 ;  /* 0x0000000036367229 */ /* 0x000fe4000000082c */
[----:B------:R-:W-:-:S06]  /*3c40*/  DADD R12, R46, R12 ;  /* 0x000000002e0c7229 */ /* 0x000fcc000000000c */
[----:B------:R-:W-:Y:S01]  /*3c50*/  DADD R54, R6, R54 ;  /* 0x0000000006367229 */ /* 0x000fe20000000036 */
[C---:B------:R-:W-:Y:S02]  /*3c60*/  VIADD R6, R5.reuse, 0xfffffc01 ;  /* 0xfffffc0105067836 */ /* 0x040fe40000000000 */
[----:B------:R-:W-:Y:S02]  /*3c70*/  @P1 VIADD R6, R5, 0xfffffc02 ;  /* 0xfffffc0205061836 */ /* 0x000fe40000000000 */
[----:B------:R-:W-:-:S03]  /*3c80*/  IMAD.MOV.U32 R7, RZ, RZ, 0x43300000 ;  /* 0x43300000ff077424 */ /* 0x000fc600078e00ff */
[----:B------:R-:W-:Y:S01]  /*3c90*/  DADD R12, R12, R54 ;  /* 0x000000000c0c7229 */ /* 0x000fe20000000036 */
[----:B------:R-:W-:-:S06]  /*3ca0*/  LOP3.LUT R6, R6, 0x80000000, RZ, 0x3c, !PT ;  /* 0x8000000006067812 */ /* 0x000fcc00078e3cff */
[----:B------:R-:W-:Y:S01]  /*3cb0*/  DADD R8, R6, -UR4 ;  /* 0x8000000406087e29 */ /* 0x000fe20008000000 */
[----:B------:R-:W-:Y:S01]  /*3cc0*/  UMOV UR4, 0xfefa39ef ;  /* 0xfefa39ef00047882 */ /* 0x000fe20000000000 */
[----:B------:R-:W-:Y:S01]  /*3cd0*/  DADD R10, R10, R12 ;  /* 0x000000000a0a7229 */ /* 0x000fe2000000000c */
[----:B------:R-:W-:-:S07]  /*3ce0*/  UMOV UR5, 0x3fe62e42 ;  /* 0x3fe62e4200057882 */ /* 0x000fce0000000000 */
[----:B------:R-:W-:-:S08]  /*3cf0*/  DADD R12, R44, R10 ;  /* 0x000000002c0c7229 */ /* 0x000fd0000000000a */
[--C-:B------:R-:W-:Y:S02]  /*3d00*/  DFMA R6, R8, UR4, R12.reuse ;  /* 0x0000000408067c2b */ /* 0x100fe4000800000c */
[----:B------:R-:W-:-:S06]  /*3d10*/  DADD R46, R44, -R12 ;  /* 0x000000002c2e7229 */ /* 0x000fcc000000080c */
[----:B------:R-:W-:Y:S02]  /*3d20*/  DFMA R44, R8, -UR4, R6 ;  /* 0x80000004082c7c2b */ /* 0x000fe40008000006 */
[----:B------:R-:W-:-:S06]  /*3d30*/  DADD R46, R10, R46 ;  /* 0x000000000a2e7229 */ /* 0x000fcc000000002e */
[----:B------:R-:W-:-:S08]  /*3d40*/  DADD R44, -R12, R44 ;  /* 0x000000000c2c7229 */ /* 0x000fd0000000012c */
[----:B------:R-:W-:-:S08]  /*3d50*/  DADD R10, R46, -R44 ;  /* 0x000000002e0a7229 */ /* 0x000fd0000000082c */
[----:B------:R-:W-:-:S08]  /*3d60*/  DFMA R10, R8, UR10, R10 ;  /* 0x0000000a080a7c2b */ /* 0x000fd0000800000a */
[----:B------:R-:W-:-:S08]  /*3d70*/  DADD R8, R6, R10 ;  /* 0x0000000006087229 */ /* 0x000fd0000000000a */
[----:B------:R-:W-:Y:S02]  /*3d80*/  DADD R6, R6, -R8 ;  /* 0x0000000006067229 */ /* 0x000fe40000000808 */
[----:B------:R-:W-:-:S06]  /*3d90*/  DMUL R12, R8, 2 ;  /* 0x40000000080c7828 */ /* 0x000fcc0000000000 */
[----:B------:R-:W-:Y:S02]  /*3da0*/  DADD R10, R10, R6 ;  /* 0x000000000a0a7229 */ /* 0x000fe40000000006 */
[----:B------:R-:W-:Y:S01]  /*3db0*/  DFMA R8, R8, 2, -R12 ;  /* 0x400000000808782b */ /* 0x000fe2000000080c */
[----:B------:R-:W-:Y:S01]  /*3dc0*/  MOV R6, 0x652b82fe ;  /* 0x652b82fe00067802 */ /* 0x000fe20000000f00 */
[----:B------:R-:W-:-:S06]  /*3dd0*/  IMAD.MOV.U32 R7, RZ, RZ, 0x3ff71547 ;  /* 0x3ff71547ff077424 */ /* 0x000fcc00078e00ff */
[----:B------:R-:W-:-:S08]  /*3de0*/  DFMA R10, R10, 2, R8 ;  /* 0x400000000a0a782b */ /* 0x000fd00000000008 */
[----:B------:R-:W-:-:S08]  /*3df0*/  DADD R44, R12, R10 ;  /* 0x000000000c2c7229 */ /* 0x000fd0000000000a */
[----:B------:R-:W-:Y:S02]  /*3e00*/  DFMA R6, R44, R6, 6.75539944105574400000e+15 ;  /* 0x433800002c06742b */ /* 0x000fe40000000006 */
[----:B------:R-:W-:Y:S01]  /*3e10*/  FSETP.GEU.AND P0, PT, |R45|, 4.1917929649353027344, PT ;  /* 0x4086232b2d00780b */ /* 0x000fe20003f0e200 */
[----:B------:R-:W-:-:S05]  /*3e20*/  DADD R12, R12, -R44 ;  /* 0x000000000c0c7229 */ /* 0x000fca000000082c */
[----:B------:R-:W-:-:S03]  /*3e30*/  DADD R8, R6, -6.75539944105574400000e+15 ;  /* 0xc338000006087429 */ /* 0x000fc60000000000 */
[----:B------:R-:W-:-:S05]  /*3e40*/  DADD R10, R10, R12 ;  /* 0x000000000a0a7229 */ /* 0x000fca000000000c */
[----:B------:R-:W-:Y:S01]  /*3e50*/  DFMA R46, R8, -UR4, R44 ;  /* 0x80000004082e7c2b */ /* 0x000fe2000800002c */
[----:B------:R-:W-:Y:S01]  /*3e60*/  UMOV UR4, 0x3b39803f ;  /* 0x3b39803f00047882 */ /* 0x000fe20000000000 */
[----:B------:R-:W-:-:S06]  /*3e70*/  UMOV UR5, 0x3c7abc9e ;  /* 0x3c7abc9e00057882 */ /* 0x000fcc0000000000 */
[----:B------:R-:W-:Y:S01]  /*3e80*/  DFMA R46, R8, -UR4, R46 ;  /* 0x80000004082e7c2b */ /* 0x000fe2000800002e */
[----:B------:R-:W-:Y:S01]  /*3e90*/  UMOV UR4, 0x69ce2bdf ;  /* 0x69ce2bdf00047882 */ /* 0x000fe20000000000 */
[----:B------:R-:W-:Y:S01]  /*3ea0*/  IMAD.MOV.U32 R8, RZ, RZ, -0x35dec16 ;  /* 0xfca213eaff087424 */ /* 0x000fe200078e00ff */
[----:B------:R-:W-:Y:S01]  /*3eb0*/  UMOV UR5, 0x3e5ade15 ;  /* 0x3e5ade1500057882 */ /* 0x000fe20000000000 */
[----:B------:R-:W-:-:S06]  /*3ec0*/  IMAD.MOV.U32 R9, RZ, RZ, 0x3e928af3 ;  /* 0x3e928af3ff097424 */ /* 0x000fcc00078e00ff */
[----:B------:R-:W-:Y:S01]  /*3ed0*/  DFMA R8, R46, UR4, R8 ;  /* 0x000000042e087c2b */ /* 0x000fe20008000008 */
[----:B------:R-:W-:Y:S01]  /*3ee0*/  UMOV UR4, 0x62401315 ;  /* 0x6240131500047882 */ /* 0x000fe20000000000 */
[----:B------:R-:W-:-:S06]  /*3ef0*/  UMOV UR5, 0x3ec71dee ;  /* 0x3ec71dee00057882 */ /* 0x000fcc0000000000 */
[----:B------:R-:W-:Y:S01]  /*3f00*/  DFMA R8, R46, R8, UR4 ;  /* 0x000000042e087e2b */ /* 0x000fe20008000008 */
        /* <DEDUP_REMOVED lines=20> */
[----:B------:R-:W-:-:S08]  /*4050*/  DFMA R8, R46, R8, UR4 ;  /* 0x000000042e087e2b */ /* 0x000fd00008000008 */
[----:B------:R-:W-:-:S08]  /*4060*/  DFMA R8, R46, R8, 1 ;  /* 0x3ff000002e08742b */ /* 0x000fd00000000008 */
[----:B------:R-:W-:-:S10]  /*4070*/  DFMA R8, R46, R8, 1 ;  /* 0x3ff000002e08742b */ /* 0x000fd40000000008 */
[----:B------:R-:W-:Y:S01]  /*4080*/  LEA R13, R6, R9, 0x14 ;  /* 0x00000009060d7211 */ /* 0x000fe200078ea0ff */
[----:B------:R-:W-:Y:S01]  /*4090*/  IMAD.MOV.U32 R12, RZ, RZ, R8 ;  /* 0x000000ffff0c7224 */ /* 0x000fe200078e0008 */
[----:B------:R-:W-:Y:S06]  /*40a0*/  @!P0 BRA `(.L_x_83) ;  /* 0x0000000000308947 */ /* 0x000fec0003800000 */
[----:B------:R-:W-:Y:S01]  /*40b0*/  FSETP.GEU.AND P1, PT, |R45|, 4.2275390625, PT ;  /* 0x408748002d00780b */ /* 0x000fe20003f2e200 */
[C---:B------:R-:W-:Y:S02]  /*40c0*/  DADD R12, R44.reuse, +INF ;  /* 0x7ff000002c0c7429 */ /* 0x040fe40000000000 */
[----:B------:R-:W-:-:S08]  /*40d0*/  DSETP.GEU.AND P0, PT, R44, RZ, PT ;  /* 0x000000ff2c00722a */ /* 0x000fd00003f0e000 */
[----:B------:R-:W-:Y:S02]  /*40e0*/  FSEL R12, R12, RZ, P0 ;  /* 0x000000ff0c0c7208 */ /* 0x000fe40000000000 */
[----:B------:R-:W-:Y:S02]  /*40f0*/  @!P1 LEA.HI R5, R6, R6, RZ, 0x1 ;  /* 0x0000000606059211 */ /* 0x000fe400078f08ff */
[----:B------:R-:W-:Y:S02]  /*4100*/  FSEL R13, R13, RZ, P0 ;  /* 0x000000ff0d0d7208 */ /* 0x000fe40000000000 */
[----:B------:R-:W-:-:S05]  /*4110*/  @!P1 SHF.R.S32.HI R5, RZ, 0x1, R5 ;  /* 0x00000001ff059819 */ /* 0x000fca0000011405 */
[----:B------:R-:W-:Y:S02]  /*4120*/  @!P1 IMAD.IADD R6, R6, 0x1, -R5 ;  /* 0x0000000106069824 */ /* 0x000fe400078e0a05 */
[----:B------:R-:W-:-:S03]  /*4130*/  @!P1 IMAD R9, R5, 0x100000, R9 ;  /* 0x0010000005099824 */ /* 0x000fc600078e0209 */
[----:B------:R-:W-:Y:S02]  /*4140*/  @!P1 LEA R7, R6, 0x3ff00000, 0x14 ;  /* 0x3ff0000006079811 */ /* 0x000fe400078ea0ff */
[----:B------:R-:W-:-:S06]  /*4150*/  @!P1 MOV R6, RZ ;  /* 0x000000ff00069202 */ /* 0x000fcc0000000f00 */
[----:B------:R-:W-:-:S11]  /*4160*/  @!P1 DMUL R12, R8, R6 ;  /* 0x00000006080c9228 */ /* 0x000fd60000000000 */
.L_x_83:
[----:B------:R-:W-:Y:S01]  /*4170*/  DFMA R10, R10, R12, R12 ;  /* 0x0000000c0a0a722b */ /* 0x000fe2000000000c */
[----:B------:R-:W-:Y:S01]  /*4180*/  IMAD.MOV.U32 R8, RZ, RZ, R4 ;  /* 0x000000ffff087224 */ /* 0x000fe200078e0004 */
[----:B------:R-:W-:Y:S01]  /*4190*/  DSETP.NEU.AND P0, PT, |R12|, +INF , PT ;  /* 0x7ff000000c00742a */ /* 0x000fe20003f0d200 */
[----:B------:R-:W-:-:S07]  /*41a0*/  IMAD.MOV.U32 R9, RZ, RZ, 0x0 ;  /* 0x00000000ff097424 */ /* 0x000fce00078e00ff */
[----:B------:R-:W-:Y:S02]  /*41b0*/  FSEL R6, R12, R10, !P0 ;  /* 0x0000000a0c067208 */ /* 0x000fe40004000000 */
[----:B------:R-:W-:Y:S01]  /*41c0*/  FSEL R5, R13, R11, !P0 ;  /* 0x0000000b0d057208 */ /* 0x000fe20004000000 */
[----:B------:R-:W-:Y:S06]  /*41d0*/  RET.REL.NODEC R8 `(_Z9simulacaoP9particulaid) ;  /* 0xffffffbc08887950 */ /* 0x000fec0003c3ffff */
.L_x_84:
[----:B------:R-:W-:-:S00]  /*41e0*/  BRA `(.L_x_84) ;  /* 0xfffffffc00fc7947 */ /* 0x000fc0000383ffff */
[----:B------:R-:W-:-:S00]  /*41f0*/  NOP ;  /* 0x0000000000007918 */ /* 0x000fc00000000000 */
        /* <DEDUP_REMOVED lines=8> */
.L_x_87:


//--------------------- .nv.shared.reserved.0     --------------------------
	.section	.nv.shared.reserved.0,"aw",@nobits
	.weak		__nv_reservedSMEM_offset_0_alias
	.size		__nv_reservedSMEM_offset_0_alias, 0, 64
	.other		__nv_reservedSMEM_offset_0_alias,@"STO_CUDA_RESERVED_SHARED STV_DEFAULT"
__nv_reservedSMEM_offset_0_alias:
	.zero		0
	.zero		64


//--------------------- .nv.constant0._Z9simulacaoP9particulaid --------------------------
	.section	.nv.constant0._Z9simulacaoP9particulaid,"a",@progbits
	.sectionflags	@""
	.align	4
.nv.constant0._Z9simulacaoP9particulaid:
	.zero		920


//--------------------- SYMBOLS --------------------------

	.type		.nv.reservedSmem.offset0,@object
	.size		.nv.reservedSmem.offset0,0x4
